//
// Generated by NVIDIA NVVM Compiler
//
// Compiler Build ID: CL-36424714
// Cuda compilation tools, release 13.0, V13.0.88
// Based on NVVM 20.0.0
//

.version 9.0
.target sm_100
.address_size 64

	// .globl	_Z11insertBatchP10DictionaryS0_ii
.extern .func  (.param .b32 func_retval0) vprintf
(
	.param .b64 vprintf_param_0,
	.param .b64 vprintf_param_1
)
;
.global .align 4 .u32 found_flag;
.global .align 1 .b8 _ZN34_INTERNAL_c681fc82_4_k_cu_f235c2504cuda3std3__45__cpo5beginE[1];
.global .align 1 .b8 _ZN34_INTERNAL_c681fc82_4_k_cu_f235c2504cuda3std3__45__cpo3endE[1];
.global .align 1 .b8 _ZN34_INTERNAL_c681fc82_4_k_cu_f235c2504cuda3std3__45__cpo6cbeginE[1];
.global .align 1 .b8 _ZN34_INTERNAL_c681fc82_4_k_cu_f235c2504cuda3std3__45__cpo4cendE[1];
.global .align 1 .b8 _ZN34_INTERNAL_c681fc82_4_k_cu_f235c2504cuda3std3__45__cpo6rbeginE[1];
.global .align 1 .b8 _ZN34_INTERNAL_c681fc82_4_k_cu_f235c2504cuda3std3__45__cpo4rendE[1];
.global .align 1 .b8 _ZN34_INTERNAL_c681fc82_4_k_cu_f235c2504cuda3std3__45__cpo7crbeginE[1];
.global .align 1 .b8 _ZN34_INTERNAL_c681fc82_4_k_cu_f235c2504cuda3std3__45__cpo5crendE[1];
.global .align 1 .b8 _ZN34_INTERNAL_c681fc82_4_k_cu_f235c2504cuda3std3__436_GLOBAL__N__c681fc82_4_k_cu_f235c2506ignoreE[1];
.global .align 1 .b8 _ZN34_INTERNAL_c681fc82_4_k_cu_f235c2504cuda3std3__419piecewise_constructE[1];
.global .align 1 .b8 _ZN34_INTERNAL_c681fc82_4_k_cu_f235c2504cuda3std3__48in_placeE[1];
.global .align 1 .b8 _ZN34_INTERNAL_c681fc82_4_k_cu_f235c2504cuda3std3__420unreachable_sentinelE[1];
.global .align 1 .b8 _ZN34_INTERNAL_c681fc82_4_k_cu_f235c2504cuda3std3__47nulloptE[1];
.global .align 1 .b8 _ZN34_INTERNAL_c681fc82_4_k_cu_f235c2504cuda3std3__48unexpectE[1];
.global .align 1 .b8 _ZN34_INTERNAL_c681fc82_4_k_cu_f235c2504cuda3std6ranges3__45__cpo4swapE[1];
.global .align 1 .b8 _ZN34_INTERNAL_c681fc82_4_k_cu_f235c2504cuda3std6ranges3__45__cpo9iter_moveE[1];
.global .align 1 .b8 _ZN34_INTERNAL_c681fc82_4_k_cu_f235c2504cuda3std6ranges3__45__cpo5beginE[1];
.global .align 1 .b8 _ZN34_INTERNAL_c681fc82_4_k_cu_f235c2504cuda3std6ranges3__45__cpo3endE[1];
.global .align 1 .b8 _ZN34_INTERNAL_c681fc82_4_k_cu_f235c2504cuda3std6ranges3__45__cpo6cbeginE[1];
.global .align 1 .b8 _ZN34_INTERNAL_c681fc82_4_k_cu_f235c2504cuda3std6ranges3__45__cpo4cendE[1];
.global .align 1 .b8 _ZN34_INTERNAL_c681fc82_4_k_cu_f235c2504cuda3std6ranges3__45__cpo7advanceE[1];
.global .align 1 .b8 _ZN34_INTERNAL_c681fc82_4_k_cu_f235c2504cuda3std6ranges3__45__cpo9iter_swapE[1];
.global .align 1 .b8 _ZN34_INTERNAL_c681fc82_4_k_cu_f235c2504cuda3std6ranges3__45__cpo4nextE[1];
.global .align 1 .b8 _ZN34_INTERNAL_c681fc82_4_k_cu_f235c2504cuda3std6ranges3__45__cpo4prevE[1];
.global .align 1 .b8 _ZN34_INTERNAL_c681fc82_4_k_cu_f235c2504cuda3std6ranges3__45__cpo4dataE[1];
.global .align 1 .b8 _ZN34_INTERNAL_c681fc82_4_k_cu_f235c2504cuda3std6ranges3__45__cpo5cdataE[1];
.global .align 1 .b8 _ZN34_INTERNAL_c681fc82_4_k_cu_f235c2504cuda3std6ranges3__45__cpo4sizeE[1];
.global .align 1 .b8 _ZN34_INTERNAL_c681fc82_4_k_cu_f235c2504cuda3std6ranges3__45__cpo5ssizeE[1];
.global .align 1 .b8 _ZN34_INTERNAL_c681fc82_4_k_cu_f235c2504cuda3std6ranges3__45__cpo8distanceE[1];
.global .align 1 .b8 _ZN34_INTERNAL_c681fc82_4_k_cu_f235c2506thrust24THRUST_300001_SM_1000_NS8cuda_cub3parE[1];
.global .align 1 .b8 _ZN34_INTERNAL_c681fc82_4_k_cu_f235c2506thrust24THRUST_300001_SM_1000_NS8cuda_cub10par_nosyncE[1];
.global .align 1 .b8 _ZN34_INTERNAL_c681fc82_4_k_cu_f235c2506thrust24THRUST_300001_SM_1000_NS6system6detail10sequential3seqE[1];
.global .align 1 .b8 _ZN34_INTERNAL_c681fc82_4_k_cu_f235c2506thrust24THRUST_300001_SM_1000_NS6system3cpp3parE[1];
.global .align 1 .b8 _ZN34_INTERNAL_c681fc82_4_k_cu_f235c2506thrust24THRUST_300001_SM_1000_NS12placeholders2_1E[1];
.global .align 1 .b8 _ZN34_INTERNAL_c681fc82_4_k_cu_f235c2506thrust24THRUST_300001_SM_1000_NS12placeholders2_2E[1];
.global .align 1 .b8 _ZN34_INTERNAL_c681fc82_4_k_cu_f235c2506thrust24THRUST_300001_SM_1000_NS12placeholders2_3E[1];
.global .align 1 .b8 _ZN34_INTERNAL_c681fc82_4_k_cu_f235c2506thrust24THRUST_300001_SM_1000_NS12placeholders2_4E[1];
.global .align 1 .b8 _ZN34_INTERNAL_c681fc82_4_k_cu_f235c2506thrust24THRUST_300001_SM_1000_NS12placeholders2_5E[1];
.global .align 1 .b8 _ZN34_INTERNAL_c681fc82_4_k_cu_f235c2506thrust24THRUST_300001_SM_1000_NS12placeholders2_6E[1];
.global .align 1 .b8 _ZN34_INTERNAL_c681fc82_4_k_cu_f235c2506thrust24THRUST_300001_SM_1000_NS12placeholders2_7E[1];
.global .align 1 .b8 _ZN34_INTERNAL_c681fc82_4_k_cu_f235c2506thrust24THRUST_300001_SM_1000_NS12placeholders2_8E[1];
.global .align 1 .b8 _ZN34_INTERNAL_c681fc82_4_k_cu_f235c2506thrust24THRUST_300001_SM_1000_NS12placeholders2_9E[1];
.global .align 1 .b8 _ZN34_INTERNAL_c681fc82_4_k_cu_f235c2506thrust24THRUST_300001_SM_1000_NS12placeholders3_10E[1];
.global .align 1 .b8 _ZN34_INTERNAL_c681fc82_4_k_cu_f235c2506thrust24THRUST_300001_SM_1000_NS3seqE[1];
.global .align 1 .b8 _ZN34_INTERNAL_c681fc82_4_k_cu_f235c2506thrust24THRUST_300001_SM_1000_NS6deviceE[1];
.global .align 1 .b8 $str[21] = {75, 101, 121, 58, 32, 37, 115, 32, 9, 86, 97, 108, 117, 101, 58, 32, 37, 115, 32, 10};

.visible .entry _Z11insertBatchP10DictionaryS0_ii(
	.param .u64 .ptr .align 1 _Z11insertBatchP10DictionaryS0_ii_param_0,
	.param .u64 .ptr .align 1 _Z11insertBatchP10DictionaryS0_ii_param_1,
	.param .u32 _Z11insertBatchP10DictionaryS0_ii_param_2,
	.param .u32 _Z11insertBatchP10DictionaryS0_ii_param_3
)
{
	.reg .pred 	%p<3>;
	.reg .b16 	%rs<34>;
	.reg .b32 	%r<9>;
	.reg .b64 	%rd<11>;

	ld.param.u64 	%rd3, [_Z11insertBatchP10DictionaryS0_ii_param_0];
	ld.param.u64 	%rd2, [_Z11insertBatchP10DictionaryS0_ii_param_1];
	ld.param.u32 	%r2, [_Z11insertBatchP10DictionaryS0_ii_param_2];
	ld.param.u32 	%r3, [_Z11insertBatchP10DictionaryS0_ii_param_3];
	cvta.to.global.u64 	%rd1, %rd3;
	mov.u32 	%r4, %ctaid.x;
	mov.u32 	%r5, %ntid.x;
	mov.u32 	%r6, %tid.x;
	mad.lo.s32 	%r1, %r4, %r5, %r6;
	setp.ge.s32 	%p1, %r1, %r2;
	@%p1 bra 	$L__BB0_2;
	add.s32 	%r7, %r3, %r1;
	mul.wide.s32 	%rd4, %r7, 32;
	add.s64 	%rd5, %rd1, %rd4;
	mov.b16 	%rs1, 0;
	st.global.u8 	[%rd5], %rs1;
	st.global.u8 	[%rd5+1], %rs1;
	st.global.u8 	[%rd5+2], %rs1;
	st.global.u8 	[%rd5+3], %rs1;
	st.global.u8 	[%rd5+4], %rs1;
	st.global.u8 	[%rd5+5], %rs1;
	st.global.u8 	[%rd5+6], %rs1;
	st.global.u8 	[%rd5+7], %rs1;
	st.global.u8 	[%rd5+8], %rs1;
	st.global.u8 	[%rd5+9], %rs1;
	st.global.u8 	[%rd5+10], %rs1;
	st.global.u8 	[%rd5+11], %rs1;
	st.global.u8 	[%rd5+12], %rs1;
	st.global.u8 	[%rd5+13], %rs1;
	st.global.u8 	[%rd5+14], %rs1;
	st.global.u8 	[%rd5+15], %rs1;
	st.global.u8 	[%rd5+16], %rs1;
	st.global.u8 	[%rd5+17], %rs1;
	st.global.u8 	[%rd5+18], %rs1;
	st.global.u8 	[%rd5+19], %rs1;
	st.global.u8 	[%rd5+20], %rs1;
	st.global.u8 	[%rd5+21], %rs1;
	st.global.u8 	[%rd5+22], %rs1;
	st.global.u8 	[%rd5+23], %rs1;
	st.global.u8 	[%rd5+24], %rs1;
	st.global.u8 	[%rd5+25], %rs1;
	st.global.u8 	[%rd5+26], %rs1;
	st.global.u8 	[%rd5+27], %rs1;
	st.global.u8 	[%rd5+28], %rs1;
	st.global.u8 	[%rd5+29], %rs1;
	st.global.u8 	[%rd5+30], %rs1;
	st.global.u8 	[%rd5+31], %rs1;
$L__BB0_2:
	setp.ge.s32 	%p2, %r1, %r2;
	bar.sync 	0;
	@%p2 bra 	$L__BB0_4;
	cvta.to.global.u64 	%rd6, %rd2;
	mul.wide.s32 	%rd7, %r1, 32;
	add.s64 	%rd8, %rd6, %rd7;
	add.s32 	%r8, %r3, %r1;
	mul.wide.s32 	%rd9, %r8, 32;
	add.s64 	%rd10, %rd1, %rd9;
	ld.global.u8 	%rs2, [%rd8];
	st.global.u8 	[%rd10], %rs2;
	ld.global.u8 	%rs3, [%rd8+1];
	st.global.u8 	[%rd10+1], %rs3;
	ld.global.u8 	%rs4, [%rd8+2];
	st.global.u8 	[%rd10+2], %rs4;
	ld.global.u8 	%rs5, [%rd8+3];
	st.global.u8 	[%rd10+3], %rs5;
	ld.global.u8 	%rs6, [%rd8+4];
	st.global.u8 	[%rd10+4], %rs6;
	ld.global.u8 	%rs7, [%rd8+5];
	st.global.u8 	[%rd10+5], %rs7;
	ld.global.u8 	%rs8, [%rd8+6];
	st.global.u8 	[%rd10+6], %rs8;
	ld.global.u8 	%rs9, [%rd8+7];
	st.global.u8 	[%rd10+7], %rs9;
	ld.global.u8 	%rs10, [%rd8+8];
	st.global.u8 	[%rd10+8], %rs10;
	ld.global.u8 	%rs11, [%rd8+9];
	st.global.u8 	[%rd10+9], %rs11;
	ld.global.u8 	%rs12, [%rd8+10];
	st.global.u8 	[%rd10+10], %rs12;
	ld.global.u8 	%rs13, [%rd8+11];
	st.global.u8 	[%rd10+11], %rs13;
	ld.global.u8 	%rs14, [%rd8+12];
	st.global.u8 	[%rd10+12], %rs14;
	ld.global.u8 	%rs15, [%rd8+13];
	st.global.u8 	[%rd10+13], %rs15;
	ld.global.u8 	%rs16, [%rd8+14];
	st.global.u8 	[%rd10+14], %rs16;
	ld.global.u8 	%rs17, [%rd8+15];
	st.global.u8 	[%rd10+15], %rs17;
	ld.global.u8 	%rs18, [%rd8+16];
	st.global.u8 	[%rd10+16], %rs18;
	ld.global.u8 	%rs19, [%rd8+17];
	st.global.u8 	[%rd10+17], %rs19;
	ld.global.u8 	%rs20, [%rd8+18];
	st.global.u8 	[%rd10+18], %rs20;
	ld.global.u8 	%rs21, [%rd8+19];
	st.global.u8 	[%rd10+19], %rs21;
	ld.global.u8 	%rs22, [%rd8+20];
	st.global.u8 	[%rd10+20], %rs22;
	ld.global.u8 	%rs23, [%rd8+21];
	st.global.u8 	[%rd10+21], %rs23;
	ld.global.u8 	%rs24, [%rd8+22];
	st.global.u8 	[%rd10+22], %rs24;
	ld.global.u8 	%rs25, [%rd8+23];
	st.global.u8 	[%rd10+23], %rs25;
	ld.global.u8 	%rs26, [%rd8+24];
	st.global.u8 	[%rd10+24], %rs26;
	ld.global.u8 	%rs27, [%rd8+25];
	st.global.u8 	[%rd10+25], %rs27;
	ld.global.u8 	%rs28, [%rd8+26];
	st.global.u8 	[%rd10+26], %rs28;
	ld.global.u8 	%rs29, [%rd8+27];
	st.global.u8 	[%rd10+27], %rs29;
	ld.global.u8 	%rs30, [%rd8+28];
	st.global.u8 	[%rd10+28], %rs30;
	ld.global.u8 	%rs31, [%rd8+29];
	st.global.u8 	[%rd10+29], %rs31;
	ld.global.u8 	%rs32, [%rd8+30];
	st.global.u8 	[%rd10+30], %rs32;
	ld.global.u8 	%rs33, [%rd8+31];
	st.global.u8 	[%rd10+31], %rs33;
$L__BB0_4:
	bar.sync 	0;
	ret;

}
	// .globl	_Z15printDictionaryP10Dictionaryii
.visible .entry _Z15printDictionaryP10Dictionaryii(
	.param .u64 .ptr .align 1 _Z15printDictionaryP10Dictionaryii_param_0,
	.param .u32 _Z15printDictionaryP10Dictionaryii_param_1,
	.param .u32 _Z15printDictionaryP10Dictionaryii_param_2
)
{
	.local .align 16 .b8 	__local_depot1[16];
	.reg .b64 	%SP;
	.reg .b64 	%SPL;
	.reg .pred 	%p<10>;
	.reg .b32 	%r<54>;
	.reg .b64 	%rd<50>;

	mov.u64 	%SPL, __local_depot1;
	cvta.local.u64 	%SP, %SPL;
	ld.param.u64 	%rd2, [_Z15printDictionaryP10Dictionaryii_param_0];
	ld.param.u32 	%r51, [_Z15printDictionaryP10Dictionaryii_param_1];
	ld.param.u32 	%r15, [_Z15printDictionaryP10Dictionaryii_param_2];
	add.u64 	%rd3, %SP, 0;
	add.u64 	%rd1, %SPL, 0;
	setp.lt.s32 	%p1, %r15, %r51;
	@%p1 bra 	$L__BB1_12;
	sub.s32 	%r16, %r15, %r51;
	add.s32 	%r1, %r16, 1;
	and.b32  	%r2, %r1, 7;
	setp.lt.u32 	%p2, %r16, 7;
	@%p2 bra 	$L__BB1_4;
	and.b32  	%r17, %r1, -8;
	neg.s32 	%r49, %r17;
	mov.u64 	%rd7, $str;
$L__BB1_3:
	.pragma "nounroll";
	mul.wide.s32 	%rd4, %r51, 32;
	add.s64 	%rd5, %rd2, %rd4;
	add.s64 	%rd6, %rd5, 16;
	st.local.v2.u64 	[%rd1], {%rd5, %rd6};
	cvta.global.u64 	%rd8, %rd7;
	{ // callseq 0, 0
	.param .b64 param0;
	st.param.b64 	[param0], %rd8;
	.param .b64 param1;
	st.param.b64 	[param1], %rd3;
	.param .b32 retval0;
	call.uni (retval0), 
	vprintf, 
	(
	param0, 
	param1
	);
	ld.param.b32 	%r18, [retval0];
	} // callseq 0
	add.s64 	%rd10, %rd5, 32;
	add.s64 	%rd11, %rd5, 48;
	st.local.v2.u64 	[%rd1], {%rd10, %rd11};
	{ // callseq 1, 0
	.param .b64 param0;
	st.param.b64 	[param0], %rd8;
	.param .b64 param1;
	st.param.b64 	[param1], %rd3;
	.param .b32 retval0;
	call.uni (retval0), 
	vprintf, 
	(
	param0, 
	param1
	);
	ld.param.b32 	%r20, [retval0];
	} // callseq 1
	add.s64 	%rd12, %rd5, 64;
	add.s64 	%rd13, %rd5, 80;
	st.local.v2.u64 	[%rd1], {%rd12, %rd13};
	{ // callseq 2, 0
	.param .b64 param0;
	st.param.b64 	[param0], %rd8;
	.param .b64 param1;
	st.param.b64 	[param1], %rd3;
	.param .b32 retval0;
	call.uni (retval0), 
	vprintf, 
	(
	param0, 
	param1
	);
	ld.param.b32 	%r22, [retval0];
	} // callseq 2
	add.s64 	%rd14, %rd5, 96;
	add.s64 	%rd15, %rd5, 112;
	st.local.v2.u64 	[%rd1], {%rd14, %rd15};
	{ // callseq 3, 0
	.param .b64 param0;
	st.param.b64 	[param0], %rd8;
	.param .b64 param1;
	st.param.b64 	[param1], %rd3;
	.param .b32 retval0;
	call.uni (retval0), 
	vprintf, 
	(
	param0, 
	param1
	);
	ld.param.b32 	%r24, [retval0];
	} // callseq 3
	add.s64 	%rd16, %rd5, 128;
	add.s64 	%rd17, %rd5, 144;
	st.local.v2.u64 	[%rd1], {%rd16, %rd17};
	{ // callseq 4, 0
	.param .b64 param0;
	st.param.b64 	[param0], %rd8;
	.param .b64 param1;
	st.param.b64 	[param1], %rd3;
	.param .b32 retval0;
	call.uni (retval0), 
	vprintf, 
	(
	param0, 
	param1
	);
	ld.param.b32 	%r26, [retval0];
	} // callseq 4
	add.s64 	%rd18, %rd5, 160;
	add.s64 	%rd19, %rd5, 176;
	st.local.v2.u64 	[%rd1], {%rd18, %rd19};
	{ // callseq 5, 0
	.param .b64 param0;
	st.param.b64 	[param0], %rd8;
	.param .b64 param1;
	st.param.b64 	[param1], %rd3;
	.param .b32 retval0;
	call.uni (retval0), 
	vprintf, 
	(
	param0, 
	param1
	);
	ld.param.b32 	%r28, [retval0];
	} // callseq 5
	add.s64 	%rd20, %rd5, 192;
	add.s64 	%rd21, %rd5, 208;
	st.local.v2.u64 	[%rd1], {%rd20, %rd21};
	{ // callseq 6, 0
	.param .b64 param0;
	st.param.b64 	[param0], %rd8;
	.param .b64 param1;
	st.param.b64 	[param1], %rd3;
	.param .b32 retval0;
	call.uni (retval0), 
	vprintf, 
	(
	param0, 
	param1
	);
	ld.param.b32 	%r30, [retval0];
	} // callseq 6
	add.s64 	%rd22, %rd5, 224;
	add.s64 	%rd23, %rd5, 240;
	st.local.v2.u64 	[%rd1], {%rd22, %rd23};
	{ // callseq 7, 0
	.param .b64 param0;
	st.param.b64 	[param0], %rd8;
	.param .b64 param1;
	st.param.b64 	[param1], %rd3;
	.param .b32 retval0;
	call.uni (retval0), 
	vprintf, 
	(
	param0, 
	param1
	);
	ld.param.b32 	%r32, [retval0];
	} // callseq 7
	add.s32 	%r51, %r51, 8;
	add.s32 	%r49, %r49, 8;
	setp.ne.s32 	%p3, %r49, 0;
	@%p3 bra 	$L__BB1_3;
$L__BB1_4:
	setp.eq.s32 	%p4, %r2, 0;
	@%p4 bra 	$L__BB1_12;
	and.b32  	%r9, %r1, 3;
	setp.lt.u32 	%p5, %r2, 4;
	@%p5 bra 	$L__BB1_7;
	mul.wide.s32 	%rd24, %r51, 32;
	add.s64 	%rd25, %rd2, %rd24;
	add.s64 	%rd26, %rd25, 16;
	st.local.v2.u64 	[%rd1], {%rd25, %rd26};
	mov.u64 	%rd27, $str;
	cvta.global.u64 	%rd28, %rd27;
	{ // callseq 8, 0
	.param .b64 param0;
	st.param.b64 	[param0], %rd28;
	.param .b64 param1;
	st.param.b64 	[param1], %rd3;
	.param .b32 retval0;
	call.uni (retval0), 
	vprintf, 
	(
	param0, 
	param1
	);
	ld.param.b32 	%r34, [retval0];
	} // callseq 8
	add.s64 	%rd30, %rd25, 32;
	add.s64 	%rd31, %rd25, 48;
	st.local.v2.u64 	[%rd1], {%rd30, %rd31};
	{ // callseq 9, 0
	.param .b64 param0;
	st.param.b64 	[param0], %rd28;
	.param .b64 param1;
	st.param.b64 	[param1], %rd3;
	.param .b32 retval0;
	call.uni (retval0), 
	vprintf, 
	(
	param0, 
	param1
	);
	ld.param.b32 	%r36, [retval0];
	} // callseq 9
	add.s64 	%rd32, %rd25, 64;
	add.s64 	%rd33, %rd25, 80;
	st.local.v2.u64 	[%rd1], {%rd32, %rd33};
	{ // callseq 10, 0
	.param .b64 param0;
	st.param.b64 	[param0], %rd28;
	.param .b64 param1;
	st.param.b64 	[param1], %rd3;
	.param .b32 retval0;
	call.uni (retval0), 
	vprintf, 
	(
	param0, 
	param1
	);
	ld.param.b32 	%r38, [retval0];
	} // callseq 10
	add.s64 	%rd34, %rd25, 96;
	add.s64 	%rd35, %rd25, 112;
	st.local.v2.u64 	[%rd1], {%rd34, %rd35};
	{ // callseq 11, 0
	.param .b64 param0;
	st.param.b64 	[param0], %rd28;
	.param .b64 param1;
	st.param.b64 	[param1], %rd3;
	.param .b32 retval0;
	call.uni (retval0), 
	vprintf, 
	(
	param0, 
	param1
	);
	ld.param.b32 	%r40, [retval0];
	} // callseq 11
	add.s32 	%r51, %r51, 4;
$L__BB1_7:
	setp.eq.s32 	%p6, %r9, 0;
	@%p6 bra 	$L__BB1_12;
	setp.eq.s32 	%p7, %r9, 1;
	@%p7 bra 	$L__BB1_10;
	mul.wide.s32 	%rd36, %r51, 32;
	add.s64 	%rd37, %rd2, %rd36;
	add.s64 	%rd38, %rd37, 16;
	st.local.v2.u64 	[%rd1], {%rd37, %rd38};
	mov.u64 	%rd39, $str;
	cvta.global.u64 	%rd40, %rd39;
	{ // callseq 12, 0
	.param .b64 param0;
	st.param.b64 	[param0], %rd40;
	.param .b64 param1;
	st.param.b64 	[param1], %rd3;
	.param .b32 retval0;
	call.uni (retval0), 
	vprintf, 
	(
	param0, 
	param1
	);
	ld.param.b32 	%r42, [retval0];
	} // callseq 12
	add.s64 	%rd42, %rd37, 32;
	add.s64 	%rd43, %rd37, 48;
	st.local.v2.u64 	[%rd1], {%rd42, %rd43};
	{ // callseq 13, 0
	.param .b64 param0;
	st.param.b64 	[param0], %rd40;
	.param .b64 param1;
	st.param.b64 	[param1], %rd3;
	.param .b32 retval0;
	call.uni (retval0), 
	vprintf, 
	(
	param0, 
	param1
	);
	ld.param.b32 	%r44, [retval0];
	} // callseq 13
	add.s32 	%r51, %r51, 2;
$L__BB1_10:
	and.b32  	%r46, %r1, 1;
	setp.eq.b32 	%p8, %r46, 1;
	not.pred 	%p9, %p8;
	@%p9 bra 	$L__BB1_12;
	mul.wide.s32 	%rd44, %r51, 32;
	add.s64 	%rd45, %rd2, %rd44;
	add.s64 	%rd46, %rd45, 16;
	st.local.v2.u64 	[%rd1], {%rd45, %rd46};
	mov.u64 	%rd47, $str;
	cvta.global.u64 	%rd48, %rd47;
	{ // callseq 14, 0
	.param .b64 param0;
	st.param.b64 	[param0], %rd48;
	.param .b64 param1;
	st.param.b64 	[param1], %rd3;
	.param .b32 retval0;
	call.uni (retval0), 
	vprintf, 
	(
	param0, 
	param1
	);
	ld.param.b32 	%r47, [retval0];
	} // callseq 14
$L__BB1_12:
	ret;

}
	// .globl	_Z9copyongpuP10DictionaryS0_i
.visible .entry _Z9copyongpuP10DictionaryS0_i(
	.param .u64 .ptr .align 1 _Z9copyongpuP10DictionaryS0_i_param_0,
	.param .u64 .ptr .align 1 _Z9copyongpuP10DictionaryS0_i_param_1,
	.param .u32 _Z9copyongpuP10DictionaryS0_i_param_2
)
{
	.reg .pred 	%p<3>;
	.reg .b16 	%rs<34>;
	.reg .b32 	%r<6>;
	.reg .b64 	%rd<10>;

	ld.param.u64 	%rd3, [_Z9copyongpuP10DictionaryS0_i_param_0];
	ld.param.u64 	%rd2, [_Z9copyongpuP10DictionaryS0_i_param_1];
	ld.param.u32 	%r2, [_Z9copyongpuP10DictionaryS0_i_param_2];
	cvta.to.global.u64 	%rd1, %rd3;
	mov.u32 	%r3, %ctaid.x;
	mov.u32 	%r4, %ntid.x;
	mov.u32 	%r5, %tid.x;
	mad.lo.s32 	%r1, %r3, %r4, %r5;
	setp.ge.s32 	%p1, %r1, %r2;
	@%p1 bra 	$L__BB2_2;
	mul.wide.s32 	%rd4, %r1, 32;
	add.s64 	%rd5, %rd1, %rd4;
	mov.b16 	%rs1, 0;
	st.global.u8 	[%rd5], %rs1;
	st.global.u8 	[%rd5+16], %rs1;
	st.global.u8 	[%rd5+1], %rs1;
	st.global.u8 	[%rd5+17], %rs1;
	st.global.u8 	[%rd5+2], %rs1;
	st.global.u8 	[%rd5+18], %rs1;
	st.global.u8 	[%rd5+3], %rs1;
	st.global.u8 	[%rd5+19], %rs1;
	st.global.u8 	[%rd5+4], %rs1;
	st.global.u8 	[%rd5+20], %rs1;
	st.global.u8 	[%rd5+5], %rs1;
	st.global.u8 	[%rd5+21], %rs1;
	st.global.u8 	[%rd5+6], %rs1;
	st.global.u8 	[%rd5+22], %rs1;
	st.global.u8 	[%rd5+7], %rs1;
	st.global.u8 	[%rd5+23], %rs1;
	st.global.u8 	[%rd5+8], %rs1;
	st.global.u8 	[%rd5+24], %rs1;
	st.global.u8 	[%rd5+9], %rs1;
	st.global.u8 	[%rd5+25], %rs1;
	st.global.u8 	[%rd5+10], %rs1;
	st.global.u8 	[%rd5+26], %rs1;
	st.global.u8 	[%rd5+11], %rs1;
	st.global.u8 	[%rd5+27], %rs1;
	st.global.u8 	[%rd5+12], %rs1;
	st.global.u8 	[%rd5+28], %rs1;
	st.global.u8 	[%rd5+13], %rs1;
	st.global.u8 	[%rd5+29], %rs1;
	st.global.u8 	[%rd5+14], %rs1;
	st.global.u8 	[%rd5+30], %rs1;
	st.global.u8 	[%rd5+15], %rs1;
	st.global.u8 	[%rd5+31], %rs1;
$L__BB2_2:
	setp.ge.s32 	%p2, %r1, %r2;
	bar.sync 	0;
	@%p2 bra 	$L__BB2_4;
	cvta.to.global.u64 	%rd6, %rd2;
	mul.wide.s32 	%rd7, %r1, 32;
	add.s64 	%rd8, %rd6, %rd7;
	add.s64 	%rd9, %rd1, %rd7;
	ld.global.u8 	%rs2, [%rd8];
	st.global.u8 	[%rd9], %rs2;
	ld.global.u8 	%rs3, [%rd8+16];
	st.global.u8 	[%rd9+16], %rs3;
	ld.global.u8 	%rs4, [%rd8+1];
	st.global.u8 	[%rd9+1], %rs4;
	ld.global.u8 	%rs5, [%rd8+17];
	st.global.u8 	[%rd9+17], %rs5;
	ld.global.u8 	%rs6, [%rd8+2];
	st.global.u8 	[%rd9+2], %rs6;
	ld.global.u8 	%rs7, [%rd8+18];
	st.global.u8 	[%rd9+18], %rs7;
	ld.global.u8 	%rs8, [%rd8+3];
	st.global.u8 	[%rd9+3], %rs8;
	ld.global.u8 	%rs9, [%rd8+19];
	st.global.u8 	[%rd9+19], %rs9;
	ld.global.u8 	%rs10, [%rd8+4];
	st.global.u8 	[%rd9+4], %rs10;
	ld.global.u8 	%rs11, [%rd8+20];
	st.global.u8 	[%rd9+20], %rs11;
	ld.global.u8 	%rs12, [%rd8+5];
	st.global.u8 	[%rd9+5], %rs12;
	ld.global.u8 	%rs13, [%rd8+21];
	st.global.u8 	[%rd9+21], %rs13;
	ld.global.u8 	%rs14, [%rd8+6];
	st.global.u8 	[%rd9+6], %rs14;
	ld.global.u8 	%rs15, [%rd8+22];
	st.global.u8 	[%rd9+22], %rs15;
	ld.global.u8 	%rs16, [%rd8+7];
	st.global.u8 	[%rd9+7], %rs16;
	ld.global.u8 	%rs17, [%rd8+23];
	st.global.u8 	[%rd9+23], %rs17;
	ld.global.u8 	%rs18, [%rd8+8];
	st.global.u8 	[%rd9+8], %rs18;
	ld.global.u8 	%rs19, [%rd8+24];
	st.global.u8 	[%rd9+24], %rs19;
	ld.global.u8 	%rs20, [%rd8+9];
	st.global.u8 	[%rd9+9], %rs20;
	ld.global.u8 	%rs21, [%rd8+25];
	st.global.u8 	[%rd9+25], %rs21;
	ld.global.u8 	%rs22, [%rd8+10];
	st.global.u8 	[%rd9+10], %rs22;
	ld.global.u8 	%rs23, [%rd8+26];
	st.global.u8 	[%rd9+26], %rs23;
	ld.global.u8 	%rs24, [%rd8+11];
	st.global.u8 	[%rd9+11], %rs24;
	ld.global.u8 	%rs25, [%rd8+27];
	st.global.u8 	[%rd9+27], %rs25;
	ld.global.u8 	%rs26, [%rd8+12];
	st.global.u8 	[%rd9+12], %rs26;
	ld.global.u8 	%rs27, [%rd8+28];
	st.global.u8 	[%rd9+28], %rs27;
	ld.global.u8 	%rs28, [%rd8+13];
	st.global.u8 	[%rd9+13], %rs28;
	ld.global.u8 	%rs29, [%rd8+29];
	st.global.u8 	[%rd9+29], %rs29;
	ld.global.u8 	%rs30, [%rd8+14];
	st.global.u8 	[%rd9+14], %rs30;
	ld.global.u8 	%rs31, [%rd8+30];
	st.global.u8 	[%rd9+30], %rs31;
	ld.global.u8 	%rs32, [%rd8+15];
	st.global.u8 	[%rd9+15], %rs32;
	ld.global.u8 	%rs33, [%rd8+31];
	st.global.u8 	[%rd9+31], %rs33;
$L__BB2_4:
	bar.sync 	0;
	ret;

}
	// .globl	_Z14searchElementsP10DictionaryPiPPcii
.visible .entry _Z14searchElementsP10DictionaryPiPPcii(
	.param .u64 .ptr .align 1 _Z14searchElementsP10DictionaryPiPPcii_param_0,
	.param .u64 .ptr .align 1 _Z14searchElementsP10DictionaryPiPPcii_param_1,
	.param .u64 .ptr .align 1 _Z14searchElementsP10DictionaryPiPPcii_param_2,
	.param .u32 _Z14searchElementsP10DictionaryPiPPcii_param_3,
	.param .u32 _Z14searchElementsP10DictionaryPiPPcii_param_4
)
{
	.reg .pred 	%p<8>;
	.reg .b16 	%rs<7>;
	.reg .b32 	%r<11>;
	.reg .b64 	%rd<21>;

	ld.param.u64 	%rd8, [_Z14searchElementsP10DictionaryPiPPcii_param_0];
	ld.param.u64 	%rd9, [_Z14searchElementsP10DictionaryPiPPcii_param_1];
	ld.param.u64 	%rd10, [_Z14searchElementsP10DictionaryPiPPcii_param_2];
	ld.param.u32 	%r5, [_Z14searchElementsP10DictionaryPiPPcii_param_3];
	ld.param.u32 	%r4, [_Z14searchElementsP10DictionaryPiPPcii_param_4];
	mov.u32 	%r6, %ctaid.x;
	mov.u32 	%r7, %ntid.x;
	mov.u32 	%r8, %tid.x;
	mad.lo.s32 	%r1, %r6, %r7, %r8;
	bar.sync 	0;
	setp.ge.s32 	%p1, %r1, %r5;
	setp.lt.s32 	%p2, %r4, 1;
	or.pred  	%p3, %p1, %p2;
	@%p3 bra 	$L__BB3_8;
	cvta.to.global.u64 	%rd11, %rd10;
	cvta.to.global.u64 	%rd12, %rd9;
	mul.wide.s32 	%rd13, %r1, 8;
	add.s64 	%rd1, %rd11, %rd13;
	mul.wide.s32 	%rd14, %r1, 4;
	add.s64 	%rd2, %rd12, %rd14;
	cvta.to.global.u64 	%rd3, %rd8;
	mov.b32 	%r10, 0;
$L__BB3_2:
	ld.global.u64 	%rd15, [%rd1];
	cvta.to.global.u64 	%rd4, %rd15;
	ld.global.u8 	%rs6, [%rd4];
	setp.eq.s16 	%p4, %rs6, 0;
	@%p4 bra 	$L__BB3_6;
	mul.wide.u32 	%rd17, %r10, 32;
	add.s64 	%rd5, %rd3, %rd17;
	mov.b64 	%rd20, 0;
	bra.uni 	$L__BB3_5;
$L__BB3_4:
	add.s64 	%rd6, %rd20, 1;
	add.s64 	%rd19, %rd4, %rd20;
	ld.global.u8 	%rs6, [%rd19+1];
	setp.eq.s16 	%p6, %rs6, 0;
	mov.u64 	%rd20, %rd6;
	@%p6 bra 	$L__BB3_6;
$L__BB3_5:
	add.s64 	%rd18, %rd5, %rd20;
	ld.global.u8 	%rs4, [%rd18];
	setp.eq.s16 	%p5, %rs6, %rs4;
	@%p5 bra 	$L__BB3_4;
	bra.uni 	$L__BB3_7;
$L__BB3_6:
	st.global.u32 	[%rd2], %r10;
$L__BB3_7:
	add.s32 	%r10, %r10, 1;
	setp.ne.s32 	%p7, %r10, %r4;
	@%p7 bra 	$L__BB3_2;
$L__BB3_8:
	bar.sync 	0;
	ret;

}
	// .globl	_Z14deleteElementsP10DictionaryPii
.visible .entry _Z14deleteElementsP10DictionaryPii(
	.param .u64 .ptr .align 1 _Z14deleteElementsP10DictionaryPii_param_0,
	.param .u64 .ptr .align 1 _Z14deleteElementsP10DictionaryPii_param_1,
	.param .u32 _Z14deleteElementsP10DictionaryPii_param_2
)
{
	.reg .pred 	%p<3>;
	.reg .b16 	%rs<3>;
	.reg .b32 	%r<7>;
	.reg .b64 	%rd<9>;

	ld.param.u64 	%rd1, [_Z14deleteElementsP10DictionaryPii_param_0];
	ld.param.u64 	%rd2, [_Z14deleteElementsP10DictionaryPii_param_1];
	ld.param.u32 	%r3, [_Z14deleteElementsP10DictionaryPii_param_2];
	mov.u32 	%r4, %ctaid.x;
	mov.u32 	%r5, %ntid.x;
	mov.u32 	%r6, %tid.x;
	mad.lo.s32 	%r1, %r4, %r5, %r6;
	setp.ge.s32 	%p1, %r1, %r3;
	@%p1 bra 	$L__BB4_3;
	cvta.to.global.u64 	%rd3, %rd2;
	mul.wide.s32 	%rd4, %r1, 4;
	add.s64 	%rd5, %rd3, %rd4;
	ld.global.u32 	%r2, [%rd5];
	setp.eq.s32 	%p2, %r2, -1;
	@%p2 bra 	$L__BB4_3;
	cvta.to.global.u64 	%rd6, %rd1;
	mul.wide.s32 	%rd7, %r2, 32;
	add.s64 	%rd8, %rd6, %rd7;
	mov.b16 	%rs1, 123;
	st.global.u8 	[%rd8], %rs1;
	mov.b16 	%rs2, 36;
	st.global.u8 	[%rd8+16], %rs2;
$L__BB4_3:
	bar.sync 	0;
	ret;

}
	// .globl	_ZN3cub18CUB_300001_SM_10006detail11EmptyKernelIvEEvv
.visible .entry _ZN3cub18CUB_300001_SM_10006detail11EmptyKernelIvEEvv()
{


	ret;

}


// ===== COMPILED SASS (sm_100) =====

	.target	sm_100

	.elftype	@"ET_EXEC"


//--------------------- .note.nv.tkinfo           --------------------------
	.section	.note.nv.tkinfo,"",@"SHT_NOTE"
	.sectionflags	@"SHF_NOTE_NV_TKINFO"
	.tkinfo
        /*0018*/ 	.word	0x00000002
        /*0030*/ 	.string	""
        /*0030*/ 	.string	"ptxas"
        /*0030*/ 	.string	"Cuda compilation tools, release 13.0, V13.0.88"
        /*0030*/ 	.string	"Build cuda_13.0.r13.0/compiler.36424714_0"
        /*0030*/ 	.string	"-arch sm_100 -m 64 "



//--------------------- .note.nv.cuinfo           --------------------------
	.section	.note.nv.cuinfo,"",@"SHT_NOTE"
	.sectionflags	@"SHF_NOTE_NV_CUINFO"
        /*0018*/ 	.short	0x0002
        /*001a*/ 	.short	0x0064
        /*001c*/ 	.short	0x0082
	.zero		2


//--------------------- .nv.info                  --------------------------
	.section	.nv.info,"",@"SHT_CUDA_INFO"
	.align	4


	//----- nvinfo : EIATTR_REGCOUNT
	.align		4
        /*0000*/ 	.byte	0x04, 0x2f
        /*0002*/ 	.short	(.L_48 - .L_47)
	.align		4
.L_47:
        /*0004*/ 	.word	index@(_Z11insertBatchP10DictionaryS0_ii)
        /*0008*/ 	.word	0x00000014


	//----- nvinfo : EIATTR_FRAME_SIZE
	.align		4
.L_48:
        /*000c*/ 	.byte	0x04, 0x11
        /*000e*/ 	.short	(.L_50 - .L_49)
	.align		4
.L_49:
        /*0010*/ 	.word	index@(_Z11insertBatchP10DictionaryS0_ii)
        /*0014*/ 	.word	0x00000000


	//----- nvinfo : EIATTR_REGCOUNT
	.align		4
.L_50:
        /*0018*/ 	.byte	0x04, 0x2f
        /*001a*/ 	.short	(.L_52 - .L_51)
	.align		4
.L_51:
        /*001c*/ 	.word	index@(_Z15printDictionaryP10Dictionaryii)
        /*0020*/ 	.word	0x0000001e


	//----- nvinfo : EIATTR_FRAME_SIZE
	.align		4
.L_52:
        /*0024*/ 	.byte	0x04, 0x11
        /*0026*/ 	.short	(.L_54 - .L_53)
	.align		4
.L_53:
        /*0028*/ 	.word	index@(_Z15printDictionaryP10Dictionaryii)
        /*002c*/ 	.word	0x00000010


	//----- nvinfo : EIATTR_REGCOUNT
	.align		4
.L_54:
        /*0030*/ 	.byte	0x04, 0x2f
        /*0032*/ 	.short	(.L_56 - .L_55)
	.align		4
.L_55:
        /*0034*/ 	.word	index@(_Z9copyongpuP10DictionaryS0_i)
        /*0038*/ 	.word	0x00000014


	//----- nvinfo : EIATTR_FRAME_SIZE
	.align		4
.L_56:
        /*003c*/ 	.byte	0x04, 0x11
        /*003e*/ 	.short	(.L_58 - .L_57)
	.align		4
.L_57:
        /*0040*/ 	.word	index@(_Z9copyongpuP10DictionaryS0_i)
        /*0044*/ 	.word	0x00000000


	//----- nvinfo : EIATTR_REGCOUNT
	.align		4
.L_58:
        /*0048*/ 	.byte	0x04, 0x2f
        /*004a*/ 	.short	(.L_60 - .L_59)
	.align		4
.L_59:
        /*004c*/ 	.word	index@(_Z14searchElementsP10DictionaryPiPPcii)
        /*0050*/ 	.word	0x00000014


	//----- nvinfo : EIATTR_FRAME_SIZE
	.align		4
.L_60:
        /*0054*/ 	.byte	0x04, 0x11
        /*0056*/ 	.short	(.L_62 - .L_61)
	.align		4
.L_61:
        /*0058*/ 	.word	index@(_Z14searchElementsP10DictionaryPiPPcii)
        /*005c*/ 	.word	0x00000000


	//----- nvinfo : EIATTR_REGCOUNT
	.align		4
.L_62:
        /*0060*/ 	.byte	0x04, 0x2f
        /*0062*/ 	.short	(.L_64 - .L_63)
	.align		4
.L_63:
        /*0064*/ 	.word	index@(_Z14deleteElementsP10DictionaryPii)
        /*0068*/ 	.word	0x00000009


	//----- nvinfo : EIATTR_FRAME_SIZE
	.align		4
.L_64:
        /*006c*/ 	.byte	0x04, 0x11
        /*006e*/ 	.short	(.L_66 - .L_65)
	.align		4
.L_65:
        /*0070*/ 	.word	index@(_Z14deleteElementsP10DictionaryPii)
        /*0074*/ 	.word	0x00000000


	//----- nvinfo : EIATTR_REGCOUNT
	.align		4
.L_66:
        /*0078*/ 	.byte	0x04, 0x2f
        /*007a*/ 	.short	(.L_68 - .L_67)
	.align		4
.L_67:
        /*007c*/ 	.word	index@(_ZN3cub18CUB_300001_SM_10006detail11EmptyKernelIvEEvv)
        /*0080*/ 	.word	0x00000004


	//----- nvinfo : EIATTR_FRAME_SIZE
	.align		4
.L_68:
        /*0084*/ 	.byte	0x04, 0x11
        /*0086*/ 	.short	(.L_70 - .L_69)
	.align		4
.L_69:
        /*0088*/ 	.word	index@(_ZN3cub18CUB_300001_SM_10006detail11EmptyKernelIvEEvv)
        /*008c*/ 	.word	0x00000000


	//----- nvinfo : EIATTR_MIN_STACK_SIZE
	.align		4
.L_70:
        /*0090*/ 	.byte	0x04, 0x12
        /*0092*/ 	.short	(.L_72 - .L_71)
	.align		4
.L_71:
        /*0094*/ 	.word	index@(_ZN3cub18CUB_300001_SM_10006detail11EmptyKernelIvEEvv)
        /*0098*/ 	.word	0x00000000


	//----- nvinfo : EIATTR_MIN_STACK_SIZE
	.align		4
.L_72:
        /*009c*/ 	.byte	0x04, 0x12
        /*009e*/ 	.short	(.L_74 - .L_73)
	.align		4
.L_73:
        /*00a0*/ 	.word	index@(_Z14deleteElementsP10DictionaryPii)
        /*00a4*/ 	.word	0x00000000


	//----- nvinfo : EIATTR_MIN_STACK_SIZE
	.align		4
.L_74:
        /*00a8*/ 	.byte	0x04, 0x12
        /*00aa*/ 	.short	(.L_76 - .L_75)
	.align		4
.L_75:
        /*00ac*/ 	.word	index@(_Z14searchElementsP10DictionaryPiPPcii)
        /*00b0*/ 	.word	0x00000000


	//----- nvinfo : EIATTR_MIN_STACK_SIZE
	.align		4
.L_76:
        /*00b4*/ 	.byte	0x04, 0x12
        /*00b6*/ 	.short	(.L_78 - .L_77)
	.align		4
.L_77:
        /*00b8*/ 	.word	index@(_Z9copyongpuP10DictionaryS0_i)
        /*00bc*/ 	.word	0x00000000


	//----- nvinfo : EIATTR_MIN_STACK_SIZE
	.align		4
.L_78:
        /*00c0*/ 	.byte	0x04, 0x12
        /*00c2*/ 	.short	(.L_80 - .L_79)
	.align		4
.L_79:
        /*00c4*/ 	.word	index@(_Z15printDictionaryP10Dictionaryii)
        /*00c8*/ 	.word	0x00000010


	//----- nvinfo : EIATTR_MIN_STACK_SIZE
	.align		4
.L_80:
        /*00cc*/ 	.byte	0x04, 0x12
        /*00ce*/ 	.short	(.L_82 - .L_81)
	.align		4
.L_81:
        /*00d0*/ 	.word	index@(_Z11insertBatchP10DictionaryS0_ii)
        /*00d4*/ 	.word	0x00000000
.L_82:


//--------------------- .nv.compat                --------------------------
	.section	.nv.compat,"",@"SHT_CUDA_COMPAT_INFO"
	.align	4
        /*0000*/ 	.byte	0x02, 0x09, 0x00, 0x00, 0x02, 0x02, 0x01, 0x00, 0x02, 0x05, 0x05, 0x00, 0x03, 0x07, 0x01, 0x01
        /*0010*/ 	.byte	0x02, 0x03, 0x00, 0x00, 0x02, 0x06, 0x01, 0x00, 0x04, 0x0b, 0x08, 0x00, 0x09, 0x00, 0x00, 0x00
        /*0020*/ 	.byte	0x00, 0x00, 0x00, 0x00


//--------------------- .nv.info._ZN3cub18CUB_300001_SM_10006detail11EmptyKernelIvEEvv --------------------------
	.section	.nv.info._ZN3cub18CUB_300001_SM_10006detail11EmptyKernelIvEEvv,"",@"SHT_CUDA_INFO"
	.sectionflags	@""
	.align	4


	//----- nvinfo : EIATTR_CUDA_API_VERSION
	.align		4
        /*0000*/ 	.byte	0x04, 0x37
        /*0002*/ 	.short	(.L_84 - .L_83)
.L_83:
        /*0004*/ 	.word	0x00000082


	//----- nvinfo : EIATTR_SPARSE_MMA_MASK
	.align		4
.L_84:
        /*0008*/ 	.byte	0x03, 0x50
        /*000a*/ 	.short	0x0000


	//----- nvinfo : EIATTR_MAXREG_COUNT
	.align		4
        /*000c*/ 	.byte	0x03, 0x1b
        /*000e*/ 	.short	0x00ff


	//----- nvinfo : EIATTR_MERCURY_ISA_VERSION
	.align		4
        /*0010*/ 	.byte	0x03, 0x5f
        /*0012*/ 	.short	0x0101


	//----- nvinfo : EIATTR_VRC_CTA_INIT_COUNT
	.align		4
        /*0014*/ 	.byte	0x02, 0x4a
	.zero		1
	.zero		1


	//----- nvinfo : EIATTR_EXIT_INSTR_OFFSETS
	.align		4
        /*0018*/ 	.byte	0x04, 0x1c
        /*001a*/ 	.short	(.L_86 - .L_85)


	//   ....[0]....
.L_85:
        /*001c*/ 	.word	0x00000010


	//----- nvinfo : EIATTR_SW_WAR
	.align		4
.L_86:
        /*0020*/ 	.byte	0x04, 0x36
        /*0022*/ 	.short	(.L_88 - .L_87)
.L_87:
        /*0024*/ 	.word	0x00000008
.L_88:


//--------------------- .nv.info._Z14deleteElementsP10DictionaryPii --------------------------
	.section	.nv.info._Z14deleteElementsP10DictionaryPii,"",@"SHT_CUDA_INFO"
	.sectionflags	@""
	.align	4


	//----- nvinfo : EIATTR_CUDA_API_VERSION
	.align		4
        /*0000*/ 	.byte	0x04, 0x37
        /*0002*/ 	.short	(.L_90 - .L_89)
.L_89:
        /*0004*/ 	.word	0x00000082


	//----- nvinfo : EIATTR_KPARAM_INFO
	.align		4
.L_90:
        /*0008*/ 	.byte	0x04, 0x17
        /*000a*/ 	.short	(.L_92 - .L_91)
.L_91:
        /*000c*/ 	.word	0x00000000
        /*0010*/ 	.short	0x0002
        /*0012*/ 	.short	0x0010
        /*0014*/ 	.byte	0x00, 0xf0, 0x11, 0x00


	//----- nvinfo : EIATTR_KPARAM_INFO
	.align		4
.L_92:
        /*0018*/ 	.byte	0x04, 0x17
        /*001a*/ 	.short	(.L_94 - .L_93)
.L_93:
        /*001c*/ 	.word	0x00000000
        /*0020*/ 	.short	0x0001
        /*0022*/ 	.short	0x0008
        /*0024*/ 	.byte	0x00, 0xf5, 0x21, 0x00


	//----- nvinfo : EIATTR_KPARAM_INFO
	.align		4
.L_94:
        /*0028*/ 	.byte	0x04, 0x17
        /*002a*/ 	.short	(.L_96 - .L_95)
.L_95:
        /*002c*/ 	.word	0x00000000
        /*0030*/ 	.short	0x0000
        /*0032*/ 	.short	0x0000
        /*0034*/ 	.byte	0x00, 0xf5, 0x21, 0x00


	//----- nvinfo : EIATTR_SPARSE_MMA_MASK
	.align		4
.L_96:
        /*0038*/ 	.byte	0x03, 0x50
        /*003a*/ 	.short	0x0000


	//----- nvinfo : EIATTR_MAXREG_COUNT
	.align		4
        /*003c*/ 	.byte	0x03, 0x1b
        /*003e*/ 	.short	0x00ff


	//----- nvinfo : EIATTR_NUM_BARRIERS
	.align		4
        /*0040*/ 	.byte	0x02, 0x4c
        /*0042*/ 	.byte	0x01
	.zero		1


	//----- nvinfo : EIATTR_MERCURY_ISA_VERSION
	.align		4
        /*0044*/ 	.byte	0x03, 0x5f
        /*0046*/ 	.short	0x0101


	//----- nvinfo : EIATTR_VRC_CTA_INIT_COUNT
	.align		4
        /*0048*/ 	.byte	0x02, 0x4a
	.zero		1
	.zero		1


	//----- nvinfo : EIATTR_EXIT_INSTR_OFFSETS
	.align		4
        /*004c*/ 	.byte	0x04, 0x1c
        /*004e*/ 	.short	(.L_98 - .L_97)


	//   ....[0]....
.L_97:
        /*0050*/ 	.word	0x00000170


	//----- nvinfo : EIATTR_CRS_STACK_SIZE
	.align		4
.L_98:
        /*0054*/ 	.byte	0x04, 0x1e
        /*0056*/ 	.short	(.L_100 - .L_99)
.L_99:
        /*0058*/ 	.word	0x00000000


	//----- nvinfo : EIATTR_CBANK_PARAM_SIZE
	.align		4
.L_100:
        /*005c*/ 	.byte	0x03, 0x19
        /*005e*/ 	.short	0x0014


	//----- nvinfo : EIATTR_PARAM_CBANK
	.align		4
        /*0060*/ 	.byte	0x04, 0x0a
        /*0062*/ 	.short	(.L_102 - .L_101)
	.align		4
.L_101:
        /*0064*/ 	.word	index@(.nv.constant0._Z14deleteElementsP10DictionaryPii)
        /*0068*/ 	.short	0x0380
        /*006a*/ 	.short	0x0014


	//----- nvinfo : EIATTR_SW_WAR
	.align		4
.L_102:
        /*006c*/ 	.byte	0x04, 0x36
        /*006e*/ 	.short	(.L_104 - .L_103)
.L_103:
        /*0070*/ 	.word	0x00000008
.L_104:


//--------------------- .nv.info._Z14searchElementsP10DictionaryPiPPcii --------------------------
	.section	.nv.info._Z14searchElementsP10DictionaryPiPPcii,"",@"SHT_CUDA_INFO"
	.sectionflags	@""
	.align	4


	//----- nvinfo : EIATTR_CUDA_API_VERSION
	.align		4
        /*0000*/ 	.byte	0x04, 0x37
        /*0002*/ 	.short	(.L_106 - .L_105)
.L_105:
        /*0004*/ 	.word	0x00000082


	//----- nvinfo : EIATTR_KPARAM_INFO
	.align		4
.L_106:
        /*0008*/ 	.byte	0x04, 0x17
        /*000a*/ 	.short	(.L_108 - .L_107)
.L_107:
        /*000c*/ 	.word	0x00000000
        /*0010*/ 	.short	0x0004
        /*0012*/ 	.short	0x001c
        /*0014*/ 	.byte	0x00, 0xf0, 0x11, 0x00


	//----- nvinfo : EIATTR_KPARAM_INFO
	.align		4
.L_108:
        /*0018*/ 	.byte	0x04, 0x17
        /*001a*/ 	.short	(.L_110 - .L_109)
.L_109:
        /*001c*/ 	.word	0x00000000
        /*0020*/ 	.short	0x0003
        /*0022*/ 	.short	0x0018
        /*0024*/ 	.byte	0x00, 0xf0, 0x11, 0x00


	//----- nvinfo : EIATTR_KPARAM_INFO
	.align		4
.L_110:
        /*0028*/ 	.byte	0x04, 0x17
        /*002a*/ 	.short	(.L_112 - .L_111)
.L_111:
        /*002c*/ 	.word	0x00000000
        /*0030*/ 	.short	0x0002
        /*0032*/ 	.short	0x0010
        /*0034*/ 	.byte	0x00, 0xf5, 0x21, 0x00


	//----- nvinfo : EIATTR_KPARAM_INFO
	.align		4
.L_112:
        /*0038*/ 	.byte	0x04, 0x17
        /*003a*/ 	.short	(.L_114 - .L_113)
.L_113:
        /*003c*/ 	.word	0x00000000
        /*0040*/ 	.short	0x0001
        /*0042*/ 	.short	0x0008
        /*0044*/ 	.byte	0x00, 0xf5, 0x21, 0x00


	//----- nvinfo : EIATTR_KPARAM_INFO
	.align		4
.L_114:
        /*0048*/ 	.byte	0x04, 0x17
        /*004a*/ 	.short	(.L_116 - .L_115)
.L_115:
        /*004c*/ 	.word	0x00000000
        /*0050*/ 	.short	0x0000
        /*0052*/ 	.short	0x0000
        /*0054*/ 	.byte	0x00, 0xf5, 0x21, 0x00


	//----- nvinfo : EIATTR_SPARSE_MMA_MASK
	.align		4
.L_116:
        /*0058*/ 	.byte	0x03, 0x50
        /*005a*/ 	.short	0x0000


	//----- nvinfo : EIATTR_MAXREG_COUNT
	.align		4
        /*005c*/ 	.byte	0x03, 0x1b
        /*005e*/ 	.short	0x00ff


	//----- nvinfo : EIATTR_NUM_BARRIERS
	.align		4
        /*0060*/ 	.byte	0x02, 0x4c
        /*0062*/ 	.byte	0x01
	.zero		1


	//----- nvinfo : EIATTR_MERCURY_ISA_VERSION
	.align		4
        /*0064*/ 	.byte	0x03, 0x5f
        /*0066*/ 	.short	0x0101


	//----- nvinfo : EIATTR_VRC_CTA_INIT_COUNT
	.align		4
        /*0068*/ 	.byte	0x02, 0x4a
	.zero		1
	.zero		1


	//----- nvinfo : EIATTR_EXIT_INSTR_OFFSETS
	.align		4
        /*006c*/ 	.byte	0x04, 0x1c
        /*006e*/ 	.short	(.L_118 - .L_117)


	//   ....[0]....
.L_117:
        /*0070*/ 	.word	0x00000370


	//----- nvinfo : EIATTR_CRS_STACK_SIZE
	.align		4
.L_118:
        /*0074*/ 	.byte	0x04, 0x1e
        /*0076*/ 	.short	(.L_120 - .L_119)
.L_119:
        /*0078*/ 	.word	0x00000000


	//----- nvinfo : EIATTR_CBANK_PARAM_SIZE
	.align		4
.L_120:
        /*007c*/ 	.byte	0x03, 0x19
        /*007e*/ 	.short	0x0020


	//----- nvinfo : EIATTR_PARAM_CBANK
	.align		4
        /*0080*/ 	.byte	0x04, 0x0a
        /*0082*/ 	.short	(.L_122 - .L_121)
	.align		4
.L_121:
        /*0084*/ 	.word	index@(.nv.constant0._Z14searchElementsP10DictionaryPiPPcii)
        /*0088*/ 	.short	0x0380
        /*008a*/ 	.short	0x0020


	//----- nvinfo : EIATTR_SW_WAR
	.align		4
.L_122:
        /*008c*/ 	.byte	0x04, 0x36
        /*008e*/ 	.short	(.L_124 - .L_123)
.L_123:
        /*0090*/ 	.word	0x00000008
.L_124:


//--------------------- .nv.info._Z9copyongpuP10DictionaryS0_i --------------------------
	.section	.nv.info._Z9copyongpuP10DictionaryS0_i,"",@"SHT_CUDA_INFO"
	.sectionflags	@""
	.align	4


	//----- nvinfo : EIATTR_CUDA_API_VERSION
	.align		4
        /*0000*/ 	.byte	0x04, 0x37
        /*0002*/ 	.short	(.L_126 - .L_125)
.L_125:
        /*0004*/ 	.word	0x00000082


	//----- nvinfo : EIATTR_KPARAM_INFO
	.align		4
.L_126:
        /*0008*/ 	.byte	0x04, 0x17
        /*000a*/ 	.short	(.L_128 - .L_127)
.L_127:
        /*000c*/ 	.word	0x00000000
        /*0010*/ 	.short	0x0002
        /*0012*/ 	.short	0x0010
        /*0014*/ 	.byte	0x00, 0xf0, 0x11, 0x00


	//----- nvinfo : EIATTR_KPARAM_INFO
	.align		4
.L_128:
        /*0018*/ 	.byte	0x04, 0x17
        /*001a*/ 	.short	(.L_130 - .L_129)
.L_129:
        /*001c*/ 	.word	0x00000000
        /*0020*/ 	.short	0x0001
        /*0022*/ 	.short	0x0008
        /*0024*/ 	.byte	0x00, 0xf5, 0x21, 0x00


	//----- nvinfo : EIATTR_KPARAM_INFO
	.align		4
.L_130:
        /*0028*/ 	.byte	0x04, 0x17
        /*002a*/ 	.short	(.L_132 - .L_131)
.L_131:
        /*002c*/ 	.word	0x00000000
        /*0030*/ 	.short	0x0000
        /*0032*/ 	.short	0x0000
        /*0034*/ 	.byte	0x00, 0xf5, 0x21, 0x00


	//----- nvinfo : EIATTR_SPARSE_MMA_MASK
	.align		4
.L_132:
        /*0038*/ 	.byte	0x03, 0x50
        /*003a*/ 	.short	0x0000


	//----- nvinfo : EIATTR_MAXREG_COUNT
	.align		4
        /*003c*/ 	.byte	0x03, 0x1b
        /*003e*/ 	.short	0x00ff


	//----- nvinfo : EIATTR_NUM_BARRIERS
	.align		4
        /*0040*/ 	.byte	0x02, 0x4c
        /*0042*/ 	.byte	0x01
	.zero		1


	//----- nvinfo : EIATTR_MERCURY_ISA_VERSION
	.align		4
        /*0044*/ 	.byte	0x03, 0x5f
        /*0046*/ 	.short	0x0101


	//----- nvinfo : EIATTR_VRC_CTA_INIT_COUNT
	.align		4
        /*0048*/ 	.byte	0x02, 0x4a
	.zero		1
	.zero		1


	//----- nvinfo : EIATTR_EXIT_INSTR_OFFSETS
	.align		4
        /*004c*/ 	.byte	0x04, 0x1c
        /*004e*/ 	.short	(.L_134 - .L_133)


	//   ....[0]....
.L_133:
        /*0050*/ 	.word	0x00000760


	//----- nvinfo : EIATTR_CRS_STACK_SIZE
	.align		4
.L_134:
        /*0054*/ 	.byte	0x04, 0x1e
        /*0056*/ 	.short	(.L_136 - .L_135)
.L_135:
        /*0058*/ 	.word	0x00000000


	//----- nvinfo : EIATTR_CBANK_PARAM_SIZE
	.align		4
.L_136:
        /*005c*/ 	.byte	0x03, 0x19
        /*005e*/ 	.short	0x0014


	//----- nvinfo : EIATTR_PARAM_CBANK
	.align		4
        /*0060*/ 	.byte	0x04, 0x0a
        /*0062*/ 	.short	(.L_138 - .L_137)
	.align		4
.L_137:
        /*0064*/ 	.word	index@(.nv.constant0._Z9copyongpuP10DictionaryS0_i)
        /*0068*/ 	.short	0x0380
        /*006a*/ 	.short	0x0014


	//----- nvinfo : EIATTR_SW_WAR
	.align		4
.L_138:
        /*006c*/ 	.byte	0x04, 0x36
        /*006e*/ 	.short	(.L_140 - .L_139)
.L_139:
        /*0070*/ 	.word	0x00000008
.L_140:


//--------------------- .nv.info._Z15printDictionaryP10Dictionaryii --------------------------
	.section	.nv.info._Z15printDictionaryP10Dictionaryii,"",@"SHT_CUDA_INFO"
	.sectionflags	@""
	.align	4


	//----- nvinfo : EIATTR_CUDA_API_VERSION
	.align		4
        /*0000*/ 	.byte	0x04, 0x37
        /*0002*/ 	.short	(.L_142 - .L_141)
.L_141:
        /*0004*/ 	.word	0x00000082


	//----- nvinfo : EIATTR_KPARAM_INFO
	.align		4
.L_142:
        /*0008*/ 	.byte	0x04, 0x17
        /*000a*/ 	.short	(.L_144 - .L_143)
.L_143:
        /*000c*/ 	.word	0x00000000
        /*0010*/ 	.short	0x0002
        /*0012*/ 	.short	0x000c
        /*0014*/ 	.byte	0x00, 0xf0, 0x11, 0x00


	//----- nvinfo : EIATTR_KPARAM_INFO
	.align		4
.L_144:
        /*0018*/ 	.byte	0x04, 0x17
        /*001a*/ 	.short	(.L_146 - .L_145)
.L_145:
        /*001c*/ 	.word	0x00000000
        /*0020*/ 	.short	0x0001
        /*0022*/ 	.short	0x0008
        /*0024*/ 	.byte	0x00, 0xf0, 0x11, 0x00


	//----- nvinfo : EIATTR_KPARAM_INFO
	.align		4
.L_146:
        /*0028*/ 	.byte	0x04, 0x17
        /*002a*/ 	.short	(.L_148 - .L_147)
.L_147:
        /*002c*/ 	.word	0x00000000
        /*0030*/ 	.short	0x0000
        /*0032*/ 	.short	0x0000
        /*0034*/ 	.byte	0x00, 0xf5, 0x21, 0x00


	//----- nvinfo : EIATTR_SPARSE_MMA_MASK
	.align		4
.L_148:
        /*0038*/ 	.byte	0x03, 0x50
        /*003a*/ 	.short	0x0000


	//----- nvinfo : EIATTR_MAXREG_COUNT
	.align		4
        /*003c*/ 	.byte	0x03, 0x1b
        /*003e*/ 	.short	0x00ff


	//----- nvinfo : EIATTR_EXTERNS
	.align		4
        /*0040*/ 	.byte	0x04, 0x0f
        /*0042*/ 	.short	(.L_150 - .L_149)


	//   ....[0]....
	.align		4
.L_149:
        /*0044*/ 	.word	index@(vprintf)


	//----- nvinfo : EIATTR_MERCURY_ISA_VERSION
	.align		4
.L_150:
        /*0048*/ 	.byte	0x03, 0x5f
        /*004a*/ 	.short	0x0101


	//----- nvinfo : EIATTR_VRC_CTA_INIT_COUNT
	.align		4
        /*004c*/ 	.byte	0x02, 0x4a
	.zero		1
	.zero		1


	//----- nvinfo : EIATTR_SYSCALL_OFFSETS
	.align		4
        /*0050*/ 	.byte	0x04, 0x46
        /*0052*/ 	.short	(.L_152 - .L_151)


	//   ....[0]....
.L_151:
        /*0054*/ 	.word	0x00000230


	//   ....[1]....
        /*0058*/ 	.word	0x00000300


	//   ....[2]....
        /*005c*/ 	.word	0x000003d0


	//   ....[3]....
        /*0060*/ 	.word	0x000004a0


	//   ....[4]....
        /*0064*/ 	.word	0x00000570


	//   ....[5]....
        /*0068*/ 	.word	0x00000640


	//   ....[6]....
        /*006c*/ 	.word	0x00000710


	//   ....[7]....
        /*0070*/ 	.word	0x000007e0


	//   ....[8]....
        /*0074*/ 	.word	0x00000950


	//   ....[9]....
        /*0078*/ 	.word	0x00000a20


	//   ....[10]....
        /*007c*/ 	.word	0x00000af0


	//   ....[11]....
        /*0080*/ 	.word	0x00000bc0


	//   ....[12]....
        /*0084*/ 	.word	0x00000cf0


	//   ....[13]....
        /*0088*/ 	.word	0x00000dc0


	//   ....[14]....
        /*008c*/ 	.word	0x00000ee0


	//----- nvinfo : EIATTR_EXIT_INSTR_OFFSETS
	.align		4
.L_152:
        /*0090*/ 	.byte	0x04, 0x1c
        /*0092*/ 	.short	(.L_154 - .L_153)


	//   ....[0]....
.L_153:
        /*0094*/ 	.word	0x00000070


	//   ....[1]....
        /*0098*/ 	.word	0x00000840


	//   ....[2]....
        /*009c*/ 	.word	0x00000bf0


	//   ....[3]....
        /*00a0*/ 	.word	0x00000e00


	//   ....[4]....
        /*00a4*/ 	.word	0x00000ef0


	//----- nvinfo : EIATTR_CRS_STACK_SIZE
	.align		4
.L_154:
        /*00a8*/ 	.byte	0x04, 0x1e
        /*00aa*/ 	.short	(.L_156 - .L_155)
.L_155:
        /*00ac*/ 	.word	0x00000000


	//----- nvinfo : EIATTR_CBANK_PARAM_SIZE
	.align		4
.L_156:
        /*00b0*/ 	.byte	0x03, 0x19
        /*00b2*/ 	.short	0x0010


	//----- nvinfo : EIATTR_PARAM_CBANK
	.align		4
        /*00b4*/ 	.byte	0x04, 0x0a
        /*00b6*/ 	.short	(.L_158 - .L_157)
	.align		4
.L_157:
        /*00b8*/ 	.word	index@(.nv.constant0._Z15printDictionaryP10Dictionaryii)
        /*00bc*/ 	.short	0x0380
        /*00be*/ 	.short	0x0010


	//----- nvinfo : EIATTR_SW_WAR
	.align		4
.L_158:
        /*00c0*/ 	.byte	0x04, 0x36
        /*00c2*/ 	.short	(.L_160 - .L_159)
.L_159:
        /*00c4*/ 	.word	0x00000008
.L_160:


//--------------------- .nv.info._Z11insertBatchP10DictionaryS0_ii --------------------------
	.section	.nv.info._Z11insertBatchP10DictionaryS0_ii,"",@"SHT_CUDA_INFO"
	.sectionflags	@""
	.align	4


	//----- nvinfo : EIATTR_CUDA_API_VERSION
	.align		4
        /*0000*/ 	.byte	0x04, 0x37
        /*0002*/ 	.short	(.L_162 - .L_161)
.L_161:
        /*0004*/ 	.word	0x00000082


	//----- nvinfo : EIATTR_KPARAM_INFO
	.align		4
.L_162:
        /*0008*/ 	.byte	0x04, 0x17
        /*000a*/ 	.short	(.L_164 - .L_163)
.L_163:
        /*000c*/ 	.word	0x00000000
        /*0010*/ 	.short	0x0003
        /*0012*/ 	.short	0x0014
        /*0014*/ 	.byte	0x00, 0xf0, 0x11, 0x00


	//----- nvinfo : EIATTR_KPARAM_INFO
	.align		4
.L_164:
        /*0018*/ 	.byte	0x04, 0x17
        /*001a*/ 	.short	(.L_166 - .L_165)
.L_165:
        /*001c*/ 	.word	0x00000000
        /*0020*/ 	.short	0x0002
        /*0022*/ 	.short	0x0010
        /*0024*/ 	.byte	0x00, 0xf0, 0x11, 0x00


	//----- nvinfo : EIATTR_KPARAM_INFO
	.align		4
.L_166:
        /*0028*/ 	.byte	0x04, 0x17
        /*002a*/ 	.short	(.L_168 - .L_167)
.L_167:
        /*002c*/ 	.word	0x00000000
        /*0030*/ 	.short	0x0001
        /*0032*/ 	.short	0x0008
        /*0034*/ 	.byte	0x00, 0xf5, 0x21, 0x00


	//----- nvinfo : EIATTR_KPARAM_INFO
	.align		4
.L_168:
        /*0038*/ 	.byte	0x04, 0x17
        /*003a*/ 	.short	(.L_170 - .L_169)
.L_169:
        /*003c*/ 	.word	0x00000000
        /*0040*/ 	.short	0x0000
        /*0042*/ 	.short	0x0000
        /*0044*/ 	.byte	0x00, 0xf5, 0x21, 0x00


	//----- nvinfo : EIATTR_SPARSE_MMA_MASK
	.align		4
.L_170:
        /*0048*/ 	.byte	0x03, 0x50
        /*004a*/ 	.short	0x0000


	//----- nvinfo : EIATTR_MAXREG_COUNT
	.align		4
        /*004c*/ 	.byte	0x03, 0x1b
        /*004e*/ 	.short	0x00ff


	//----- nvinfo : EIATTR_NUM_BARRIERS
	.align		4
        /*0050*/ 	.byte	0x02, 0x4c
        /*0052*/ 	.byte	0x01
	.zero		1


	//----- nvinfo : EIATTR_MERCURY_ISA_VERSION
	.align		4
        /*0054*/ 	.byte	0x03, 0x5f
        /*0056*/ 	.short	0x0101


	//----- nvinfo : EIATTR_VRC_CTA_INIT_COUNT
	.align		4
        /*0058*/ 	.byte	0x02, 0x4a
	.zero		1
	.zero		1


	//----- nvinfo : EIATTR_EXIT_INSTR_OFFSETS
	.align		4
        /*005c*/ 	.byte	0x04, 0x1c
        /*005e*/ 	.short	(.L_172 - .L_171)


	//   ....[0]....
.L_171:
        /*0060*/ 	.word	0x000007a0


	//----- nvinfo : EIATTR_CRS_STACK_SIZE
	.align		4
.L_172:
        /*0064*/ 	.byte	0x04, 0x1e
        /*0066*/ 	.short	(.L_174 - .L_173)
.L_173:
        /*0068*/ 	.word	0x00000000


	//----- nvinfo : EIATTR_CBANK_PARAM_SIZE
	.align		4
.L_174:
        /*006c*/ 	.byte	0x03, 0x19
        /*006e*/ 	.short	0x0018


	//----- nvinfo : EIATTR_PARAM_CBANK
	.align		4
        /*0070*/ 	.byte	0x04, 0x0a
        /*0072*/ 	.short	(.L_176 - .L_175)
	.align		4
.L_175:
        /*0074*/ 	.word	index@(.nv.constant0._Z11insertBatchP10DictionaryS0_ii)
        /*0078*/ 	.short	0x0380
        /*007a*/ 	.short	0x0018


	//----- nvinfo : EIATTR_SW_WAR
	.align		4
.L_176:
        /*007c*/ 	.byte	0x04, 0x36
        /*007e*/ 	.short	(.L_178 - .L_177)
.L_177:
        /*0080*/ 	.word	0x00000008
.L_178:


//--------------------- .nv.callgraph             --------------------------
	.section	.nv.callgraph,"",@"SHT_CUDA_CALLGRAPH"
	.align	4
	.sectionentsize	8
	.align		4
        /*0000*/ 	.word	0x00000000
	.align		4
        /*0004*/ 	.word	0xffffffff
	.align		4
        /*0008*/ 	.word	index@(_Z15printDictionaryP10Dictionaryii)
	.align		4
        /*000c*/ 	.word	index@(vprintf)
	.align		4
        /*0010*/ 	.word	0x00000000
	.align		4
        /*0014*/ 	.word	0xfffffffe
	.align		4
        /*0018*/ 	.word	0x00000000
	.align		4
        /*001c*/ 	.word	0xfffffffd
	.align		4
        /*0020*/ 	.word	0x00000000
	.align		4
        /*0024*/ 	.word	0xfffffffc


//--------------------- .nv.constant4             --------------------------
	.section	.nv.constant4,"a",@progbits
	.align	8
	.align		8
.nv.constant4:
        /*0000*/ 	.dword	found_flag
	.align		8
        /*0008*/ 	.dword	_ZN34_INTERNAL_c681fc82_4_k_cu_f235c2504cuda3std3__45__cpo5beginE
	.align		8
        /*0010*/ 	.dword	_ZN34_INTERNAL_c681fc82_4_k_cu_f235c2504cuda3std3__45__cpo3endE
	.align		8
        /*0018*/ 	.dword	_ZN34_INTERNAL_c681fc82_4_k_cu_f235c2504cuda3std3__45__cpo6cbeginE
	.align		8
        /*0020*/ 	.dword	_ZN34_INTERNAL_c681fc82_4_k_cu_f235c2504cuda3std3__45__cpo4cendE
	.align		8
        /*0028*/ 	.dword	_ZN34_INTERNAL_c681fc82_4_k_cu_f235c2504cuda3std3__45__cpo6rbeginE
	.align		8
        /*0030*/ 	.dword	_ZN34_INTERNAL_c681fc82_4_k_cu_f235c2504cuda3std3__45__cpo4rendE
	.align		8
        /*0038*/ 	.dword	_ZN34_INTERNAL_c681fc82_4_k_cu_f235c2504cuda3std3__45__cpo7crbeginE
	.align		8
        /*0040*/ 	.dword	_ZN34_INTERNAL_c681fc82_4_k_cu_f235c2504cuda3std3__45__cpo5crendE
	.align		8
        /*0048*/ 	.dword	_ZN34_INTERNAL_c681fc82_4_k_cu_f235c2504cuda3std3__436_GLOBAL__N__c681fc82_4_k_cu_f235c2506ignoreE
	.align		8
        /*0050*/ 	.dword	_ZN34_INTERNAL_c681fc82_4_k_cu_f235c2504cuda3std3__419piecewise_constructE
	.align		8
        /*0058*/ 	.dword	_ZN34_INTERNAL_c681fc82_4_k_cu_f235c2504cuda3std3__48in_placeE
	.align		8
        /*0060*/ 	.dword	_ZN34_INTERNAL_c681fc82_4_k_cu_f235c2504cuda3std3__420unreachable_sentinelE
	.align		8
        /*0068*/ 	.dword	_ZN34_INTERNAL_c681fc82_4_k_cu_f235c2504cuda3std3__47nulloptE
	.align		8
        /*0070*/ 	.dword	_ZN34_INTERNAL_c681fc82_4_k_cu_f235c2504cuda3std3__48unexpectE
	.align		8
        /*0078*/ 	.dword	_ZN34_INTERNAL_c681fc82_4_k_cu_f235c2504cuda3std6ranges3__45__cpo4swapE
	.align		8
        /*0080*/ 	.dword	_ZN34_INTERNAL_c681fc82_4_k_cu_f235c2504cuda3std6ranges3__45__cpo9iter_moveE
	.align		8
        /*0088*/ 	.dword	_ZN34_INTERNAL_c681fc82_4_k_cu_f235c2504cuda3std6ranges3__45__cpo5beginE
	.align		8
        /*0090*/ 	.dword	_ZN34_INTERNAL_c681fc82_4_k_cu_f235c2504cuda3std6ranges3__45__cpo3endE
	.align		8
        /*0098*/ 	.dword	_ZN34_INTERNAL_c681fc82_4_k_cu_f235c2504cuda3std6ranges3__45__cpo6cbeginE
	.align		8
        /*00a0*/ 	.dword	_ZN34_INTERNAL_c681fc82_4_k_cu_f235c2504cuda3std6ranges3__45__cpo4cendE
	.align		8
        /*00a8*/ 	.dword	_ZN34_INTERNAL_c681fc82_4_k_cu_f235c2504cuda3std6ranges3__45__cpo7advanceE
	.align		8
        /*00b0*/ 	.dword	_ZN34_INTERNAL_c681fc82_4_k_cu_f235c2504cuda3std6ranges3__45__cpo9iter_swapE
	.align		8
        /*00b8*/ 	.dword	_ZN34_INTERNAL_c681fc82_4_k_cu_f235c2504cuda3std6ranges3__45__cpo4nextE
	.align		8
        /*00c0*/ 	.dword	_ZN34_INTERNAL_c681fc82_4_k_cu_f235c2504cuda3std6ranges3__45__cpo4prevE
	.align		8
        /*00c8*/ 	.dword	_ZN34_INTERNAL_c681fc82_4_k_cu_f235c2504cuda3std6ranges3__45__cpo4dataE
	.align		8
        /*00d0*/ 	.dword	_ZN34_INTERNAL_c681fc82_4_k_cu_f235c2504cuda3std6ranges3__45__cpo5cdataE
	.align		8
        /*00d8*/ 	.dword	_ZN34_INTERNAL_c681fc82_4_k_cu_f235c2504cuda3std6ranges3__45__cpo4sizeE
	.align		8
        /*00e0*/ 	.dword	_ZN34_INTERNAL_c681fc82_4_k_cu_f235c2504cuda3std6ranges3__45__cpo5ssizeE
	.align		8
        /*00e8*/ 	.dword	_ZN34_INTERNAL_c681fc82_4_k_cu_f235c2504cuda3std6ranges3__45__cpo8distanceE
	.align		8
        /*00f0*/ 	.dword	_ZN34_INTERNAL_c681fc82_4_k_cu_f235c2506thrust24THRUST_300001_SM_1000_NS8cuda_cub3parE
	.align		8
        /*00f8*/ 	.dword	_ZN34_INTERNAL_c681fc82_4_k_cu_f235c2506thrust24THRUST_300001_SM_1000_NS8cuda_cub10par_nosyncE
	.align		8
        /*0100*/ 	.dword	_ZN34_INTERNAL_c681fc82_4_k_cu_f235c2506thrust24THRUST_300001_SM_1000_NS6system6detail10sequential3seqE
	.align		8
        /*0108*/ 	.dword	_ZN34_INTERNAL_c681fc82_4_k_cu_f235c2506thrust24THRUST_300001_SM_1000_NS6system3cpp3parE
	.align		8
        /*0110*/ 	.dword	_ZN34_INTERNAL_c681fc82_4_k_cu_f235c2506thrust24THRUST_300001_SM_1000_NS12placeholders2_1E
	.align		8
        /*0118*/ 	.dword	_ZN34_INTERNAL_c681fc82_4_k_cu_f235c2506thrust24THRUST_300001_SM_1000_NS12placeholders2_2E
	.align		8
        /*0120*/ 	.dword	_ZN34_INTERNAL_c681fc82_4_k_cu_f235c2506thrust24THRUST_300001_SM_1000_NS12placeholders2_3E
	.align		8
        /*0128*/ 	.dword	_ZN34_INTERNAL_c681fc82_4_k_cu_f235c2506thrust24THRUST_300001_SM_1000_NS12placeholders2_4E
	.align		8
        /*0130*/ 	.dword	_ZN34_INTERNAL_c681fc82_4_k_cu_f235c2506thrust24THRUST_300001_SM_1000_NS12placeholders2_5E
	.align		8
        /*0138*/ 	.dword	_ZN34_INTERNAL_c681fc82_4_k_cu_f235c2506thrust24THRUST_300001_SM_1000_NS12placeholders2_6E
	.align		8
        /*0140*/ 	.dword	_ZN34_INTERNAL_c681fc82_4_k_cu_f235c2506thrust24THRUST_300001_SM_1000_NS12placeholders2_7E
	.align		8
        /*0148*/ 	.dword	_ZN34_INTERNAL_c681fc82_4_k_cu_f235c2506thrust24THRUST_300001_SM_1000_NS12placeholders2_8E
	.align		8
        /*0150*/ 	.dword	_ZN34_INTERNAL_c681fc82_4_k_cu_f235c2506thrust24THRUST_300001_SM_1000_NS12placeholders2_9E
	.align		8
        /*0158*/ 	.dword	_ZN34_INTERNAL_c681fc82_4_k_cu_f235c2506thrust24THRUST_300001_SM_1000_NS12placeholders3_10E
	.align		8
        /*0160*/ 	.dword	_ZN34_INTERNAL_c681fc82_4_k_cu_f235c2506thrust24THRUST_300001_SM_1000_NS3seqE
	.align		8
        /*0168*/ 	.dword	_ZN34_INTERNAL_c681fc82_4_k_cu_f235c2506thrust24THRUST_300001_SM_1000_NS6deviceE
	.align		8
        /*0170*/ 	.dword	$str
	.align		8
        /*0178*/ 	.dword	vprintf


//--------------------- .text._ZN3cub18CUB_300001_SM_10006detail11EmptyKernelIvEEvv --------------------------
	.section	.text._ZN3cub18CUB_300001_SM_10006detail11EmptyKernelIvEEvv,"ax",@progbits
	.align	128
        .global         _ZN3cub18CUB_300001_SM_10006detail11EmptyKernelIvEEvv
        .type           _ZN3cub18CUB_300001_SM_10006detail11EmptyKernelIvEEvv,@function
        .size           _ZN3cub18CUB_300001_SM_10006detail11EmptyKernelIvEEvv,(.L_x_42 - _ZN3cub18CUB_300001_SM_10006detail11EmptyKernelIvEEvv)
        .other          _ZN3cub18CUB_300001_SM_10006detail11EmptyKernelIvEEvv,@"STO_CUDA_ENTRY STV_DEFAULT"
_ZN3cub18CUB_300001_SM_10006detail11EmptyKernelIvEEvv:
.text._ZN3cub18CUB_300001_SM_10006detail11EmptyKernelIvEEvv:
[----:B------:R-:W-:Y:S01]  /*0000*/  LDC R1, c[0x0][0x37c] ;  /* 0x0000df00ff017b82 */ /* 0x000fe20000000800 */
[----:B------:R-:W-:Y:S05]  /*0010*/  EXIT ;  /* 0x000000000000794d */ /* 0x000fea0003800000 */
.L_x_0:
[----:B------:R-:W-:-:S00]  /*0020*/  BRA `(.L_x_0) ;  /* 0xfffffffc00fc7947 */ /* 0x000fc0000383ffff */
[----:B------:R-:W-:-:S00]  /*0030*/  NOP ;  /* 0x0000000000007918 */ /* 0x000fc00000000000 */
        /* <DEDUP_REMOVED lines=12> */
.L_x_42:


//--------------------- .text._Z14deleteElementsP10DictionaryPii --------------------------
	.section	.text._Z14deleteElementsP10DictionaryPii,"ax",@progbits
	.align	128
        .global         _Z14deleteElementsP10DictionaryPii
        .type           _Z14deleteElementsP10DictionaryPii,@function
        .size           _Z14deleteElementsP10DictionaryPii,(.L_x_43 - _Z14deleteElementsP10DictionaryPii)
        .other          _Z14deleteElementsP10DictionaryPii,@"STO_CUDA_ENTRY STV_DEFAULT"
_Z14deleteElementsP10DictionaryPii:
.text._Z14deleteElementsP10DictionaryPii:
[----:B------:R-:W-:Y:S01]  /*0000*/  LDC R1, c[0x0][0x37c] ;  /* 0x0000df00ff017b82 */ /* 0x000fe20000000800 */
[----:B------:R-:W0:Y:S07]  /*0010*/  S2R R0, SR_TID.X ;  /* 0x0000000000007919 */ /* 0x000e2e0000002100 */
[----:B------:R-:W0:Y:S01]  /*0020*/  S2UR UR4, SR_CTAID.X ;  /* 0x00000000000479c3 */ /* 0x000e220000002500 */
[----:B------:R-:W1:Y:S01]  /*0030*/  LDCU UR5, c[0x0][0x390] ;  /* 0x00007200ff0577ac */ /* 0x000e620008000800 */
[----:B------:R-:W-:Y:S06]  /*0040*/  BSSY.RECONVERGENT B0, `(.L_x_1) ;  /* 0x0000011000007945 */ /* 0x000fec0003800200 */
[----:B------:R-:W0:Y:S02]  /*0050*/  LDC R5, c[0x0][0x360] ;  /* 0x0000d800ff057b82 */ /* 0x000e240000000800 */
[----:B0-----:R-:W-:-:S05]  /*0060*/  IMAD R5, R5, UR4, R0 ;  /* 0x0000000405057c24 */ /* 0x001fca000f8e0200 */
[----:B-1----:R-:W-:-:S13]  /*0070*/  ISETP.GE.AND P0, PT, R5, UR5, PT ;  /* 0x0000000505007c0c */ /* 0x002fda000bf06270 */
[----:B------:R-:W-:Y:S05]  /*0080*/  @P0 BRA `(.L_x_2) ;  /* 0x0000000000300947 */ /* 0x000fea0003800000 */
[----:B------:R-:W0:Y:S01]  /*0090*/  LDC.64 R2, c[0x0][0x388] ;  /* 0x0000e200ff027b82 */ /* 0x000e220000000a00 */
[----:B------:R-:W1:Y:S01]  /*00a0*/  LDCU.64 UR4, c[0x0][0x358] ;  /* 0x00006b00ff0477ac */ /* 0x000e620008000a00 */
[----:B0-----:R-:W-:-:S06]  /*00b0*/  IMAD.WIDE R2, R5, 0x4, R2 ;  /* 0x0000000405027825 */ /* 0x001fcc00078e0202 */
[----:B-1----:R-:W2:Y:S01]  /*00c0*/  LDG.E R3, desc[UR4][R2.64] ;  /* 0x0000000402037981 */ /* 0x002ea2000c1e1900 */
[----:B------:R-:W-:Y:S01]  /*00d0*/  MOV R6, 0x24 ;  /* 0x0000002400067802 */ /* 0x000fe20000000f00 */
[----:B------:R-:W-:Y:S01]  /*00e0*/  HFMA2 R0, -RZ, RZ, 0, 7.331371307373046875e-06 ;  /* 0x0000007bff007431 */ /* 0x000fe200000001ff */
[----:B--2---:R-:W-:-:S13]  /*00f0*/  ISETP.NE.AND P0, PT, R3, -0x1, PT ;  /* 0xffffffff0300780c */ /* 0x004fda0003f05270 */
[----:B------:R-:W0:Y:S02]  /*0100*/  @P0 LDC.64 R4, c[0x0][0x380] ;  /* 0x0000e000ff040b82 */ /* 0x000e240000000a00 */
[----:B0-----:R-:W-:Y:S01]  /*0110*/  @P0 IMAD.WIDE R4, R3, 0x20, R4 ;  /* 0x0000002003040825 */ /* 0x001fe200078e0204 */
[----:B------:R-:W-:-:S04]  /*0120*/  @P0 PRMT R3, R6, 0x7610, R3 ;  /* 0x0000761006030816 */ /* 0x000fc80000000003 */
[----:B------:R0:W-:Y:S04]  /*0130*/  @P0 STG.E.U8 desc[UR4][R4.64], R0 ;  /* 0x0000000004000986 */ /* 0x0001e8000c101104 */
[----:B------:R0:W-:Y:S02]  /*0140*/  @P0 STG.E.U8 desc[UR4][R4.64+0x10], R3 ;  /* 0x0000100304000986 */ /* 0x0001e4000c101104 */
.L_x_2:
[----:B------:R-:W-:Y:S05]  /*0150*/  BSYNC.RECONVERGENT B0 ;  /* 0x0000000000007941 */ /* 0x000fea0003800200 */
.L_x_1:
[----:B------:R-:W-:Y:S06]  /*0160*/  BAR.SYNC.DEFER_BLOCKING 0x0 ;  /* 0x0000000000007b1d */ /* 0x000fec0000010000 */
[----:B------:R-:W-:Y:S05]  /*0170*/  EXIT ;  /* 0x000000000000794d */ /* 0x000fea0003800000 */
.L_x_3:
        /* <DEDUP_REMOVED lines=16> */
.L_x_43:


//--------------------- .text._Z14searchElementsP10DictionaryPiPPcii --------------------------
	.section	.text._Z14searchElementsP10DictionaryPiPPcii,"ax",@progbits
	.align	128
        .global         _Z14searchElementsP10DictionaryPiPPcii
        .type           _Z14searchElementsP10DictionaryPiPPcii,@function
        .size           _Z14searchElementsP10DictionaryPiPPcii,(.L_x_44 - _Z14searchElementsP10DictionaryPiPPcii)
        .other          _Z14searchElementsP10DictionaryPiPPcii,@"STO_CUDA_ENTRY STV_DEFAULT"
_Z14searchElementsP10DictionaryPiPPcii:
.text._Z14searchElementsP10DictionaryPiPPcii:
[----:B------:R-:W-:Y:S01]  /*0000*/  LDC R1, c[0x0][0x37c] ;  /* 0x0000df00ff017b82 */ /* 0x000fe20000000800 */
[----:B------:R-:W0:Y:S07]  /*0010*/  S2R R0, SR_TID.X ;  /* 0x0000000000007919 */ /* 0x000e2e0000002100 */
[----:B------:R-:W0:Y:S01]  /*0020*/  S2UR UR4, SR_CTAID.X ;  /* 0x00000000000479c3 */ /* 0x000e220000002500 */
[----:B------:R-:W-:Y:S07]  /*0030*/  BSSY.RECONVERGENT B0, `(.L_x_4) ;  /* 0x0000032000007945 */ /* 0x000fee0003800200 */
[----:B------:R-:W-:Y:S08]  /*0040*/  BAR.SYNC.DEFER_BLOCKING 0x0 ;  /* 0x0000000000007b1d */ /* 0x000ff00000010000 */
[----:B------:R-:W0:Y:S08]  /*0050*/  LDC R7, c[0x0][0x360] ;  /* 0x0000d800ff077b82 */ /* 0x000e300000000800 */
[----:B------:R-:W1:Y:S01]  /*0060*/  LDC.64 R2, c[0x0][0x398] ;  /* 0x0000e600ff027b82 */ /* 0x000e620000000a00 */
[----:B0-----:R-:W-:Y:S01]  /*0070*/  IMAD R7, R7, UR4, R0 ;  /* 0x0000000407077c24 */ /* 0x001fe2000f8e0200 */
[----:B-1----:R-:W-:-:S04]  /*0080*/  ISETP.GE.AND P0, PT, R3, 0x1, PT ;  /* 0x000000010300780c */ /* 0x002fc80003f06270 */
[----:B------:R-:W-:-:S13]  /*0090*/  ISETP.GE.OR P0, PT, R7, R2, !P0 ;  /* 0x000000020700720c */ /* 0x000fda0004706670 */
[----:B------:R-:W-:Y:S05]  /*00a0*/  @P0 BRA `(.L_x_5) ;  /* 0x0000000000a80947 */ /* 0x000fea0003800000 */
[----:B------:R-:W0:Y:S01]  /*00b0*/  LDC.64 R2, c[0x0][0x390] ;  /* 0x0000e400ff027b82 */ /* 0x000e220000000a00 */
[----:B------:R-:W-:-:S07]  /*00c0*/  IMAD.MOV.U32 R13, RZ, RZ, RZ ;  /* 0x000000ffff0d7224 */ /* 0x000fce00078e00ff */
[----:B------:R-:W1:Y:S08]  /*00d0*/  LDC.64 R4, c[0x0][0x388] ;  /* 0x0000e200ff047b82 */ /* 0x000e700000000a00 */
[----:B------:R-:W2:Y:S01]  /*00e0*/  LDC.64 R14, c[0x0][0x358] ;  /* 0x0000d600ff0e7b82 */ /* 0x000ea20000000a00 */
[----:B0-----:R-:W-:-:S04]  /*00f0*/  IMAD.WIDE R2, R7, 0x8, R2 ;  /* 0x0000000807027825 */ /* 0x001fc800078e0202 */
[----:B-1----:R-:W-:-:S07]  /*0100*/  IMAD.WIDE R4, R7, 0x4, R4 ;  /* 0x0000000407047825 */ /* 0x002fce00078e0204 */
.L_x_10:
[----:B--2---:R-:W-:Y:S02]  /*0110*/  R2UR UR4, R14 ;  /* 0x000000000e0472ca */ /* 0x004fe400000e0000 */
[----:B------:R-:W-:-:S13]  /*0120*/  R2UR UR5, R15 ;  /* 0x000000000f0572ca */ /* 0x000fda00000e0000 */
[----:B------:R-:W2:Y:S04]  /*0130*/  LDG.E.64 R6, desc[UR4][R2.64] ;  /* 0x0000000402067981 */ /* 0x000ea8000c1e1b00 */
[----:B--2---:R-:W2:Y:S01]  /*0140*/  LDG.E.U8 R0, desc[UR4][R6.64] ;  /* 0x0000000406007981 */ /* 0x004ea2000c1e1100 */
[----:B------:R-:W-:Y:S01]  /*0150*/  BSSY.RECONVERGENT B1, `(.L_x_6) ;  /* 0x000001b000017945 */ /* 0x000fe20003800200 */
[----:B--2---:R-:W-:-:S13]  /*0160*/  ISETP.NE.AND P0, PT, R0, RZ, PT ;  /* 0x000000ff0000720c */ /* 0x004fda0003f05270 */
[----:B------:R-:W-:Y:S05]  /*0170*/  @!P0 BRA `(.L_x_7) ;  /* 0x0000000000548947 */ /* 0x000fea0003800000 */
[----:B------:R-:W0:Y:S01]  /*0180*/  LDC.64 R8, c[0x0][0x380] ;  /* 0x0000e000ff087b82 */ /* 0x000e220000000a00 */
[----:B------:R-:W-:Y:S02]  /*0190*/  IMAD.MOV.U32 R12, RZ, RZ, RZ ;  /* 0x000000ffff0c7224 */ /* 0x000fe400078e00ff */
[----:B------:R-:W-:Y:S02]  /*01a0*/  IMAD.MOV.U32 R16, RZ, RZ, RZ ;  /* 0x000000ffff107224 */ /* 0x000fe400078e00ff */
[----:B0-----:R-:W-:-:S07]  /*01b0*/  IMAD.WIDE.U32 R8, R13, 0x20, R8 ;  /* 0x000000200d087825 */ /* 0x001fce00078e0008 */
.L_x_9:
[----:B------:R-:W-:Y:S02]  /*01c0*/  R2UR UR4, R14 ;  /* 0x000000000e0472ca */ /* 0x000fe400000e0000 */
[----:B------:R-:W-:Y:S02]  /*01d0*/  R2UR UR5, R15 ;  /* 0x000000000f0572ca */ /* 0x000fe400000e0000 */
[----:B------:R-:W-:-:S05]  /*01e0*/  IADD3 R10, P0, PT, R8, R12, RZ ;  /* 0x0000000c080a7210 */ /* 0x000fca0007f1e0ff */
[----:B------:R-:W-:-:S06]  /*01f0*/  IMAD.X R11, R9, 0x1, R16, P0 ;  /* 0x00000001090b7824 */ /* 0x000fcc00000e0610 */
[----:B------:R-:W2:Y:S01]  /*0200*/  LDG.E.U8 R10, desc[UR4][R10.64] ;  /* 0x000000040a0a7981 */ /* 0x000ea2000c1e1100 */
[----:B------:R-:W-:-:S04]  /*0210*/  PRMT R17, R0, 0x9910, RZ ;  /* 0x0000991000117816 */ /* 0x000fc800000000ff */
[----:B--2---:R-:W-:-:S13]  /*0220*/  ISETP.NE.AND P0, PT, R17, R10, PT ;  /* 0x0000000a1100720c */ /* 0x004fda0003f05270 */
[----:B------:R-:W-:Y:S05]  /*0230*/  @P0 BRA `(.L_x_8) ;  /* 0x0000000000300947 */ /* 0x000fea0003800000 */
[----:B------:R-:W-:Y:S02]  /*0240*/  R2UR UR4, R14 ;  /* 0x000000000e0472ca */ /* 0x000fe400000e0000 */
[----:B------:R-:W-:Y:S02]  /*0250*/  R2UR UR5, R15 ;  /* 0x000000000f0572ca */ /* 0x000fe400000e0000 */
[----:B------:R-:W-:-:S05]  /*0260*/  IADD3 R10, P0, PT, R6, R12, RZ ;  /* 0x0000000c060a7210 */ /* 0x000fca0007f1e0ff */
[----:B------:R-:W-:-:S06]  /*0270*/  IMAD.X R11, R7, 0x1, R16, P0 ;  /* 0x00000001070b7824 */ /* 0x000fcc00000e0610 */
[----:B------:R-:W2:Y:S01]  /*0280*/  LDG.E.U8 R0, desc[UR4][R10.64+0x1] ;  /* 0x000001040a007981 */ /* 0x000ea2000c1e1100 */
[----:B------:R-:W-:-:S05]  /*0290*/  IADD3 R12, P1, PT, R12, 0x1, RZ ;  /* 0x000000010c0c7810 */ /* 0x000fca0007f3e0ff */
[----:B------:R-:W-:Y:S01]  /*02a0*/  IMAD.X R16, RZ, RZ, R16, P1 ;  /* 0x000000ffff107224 */ /* 0x000fe200008e0610 */
[----:B--2---:R-:W-:-:S13]  /*02b0*/  ISETP.NE.AND P0, PT, R0, RZ, PT ;  /* 0x000000ff0000720c */ /* 0x004fda0003f05270 */
[----:B------:R-:W-:Y:S05]  /*02c0*/  @P0 BRA `(.L_x_9) ;  /* 0xfffffffc00bc0947 */ /* 0x000fea000383ffff */
.L_x_7:
[----:B------:R-:W-:Y:S02]  /*02d0*/  R2UR UR4, R14 ;  /* 0x000000000e0472ca */ /* 0x000fe400000e0000 */
[----:B------:R-:W-:-:S13]  /*02e0*/  R2UR UR5, R15 ;  /* 0x000000000f0572ca */ /* 0x000fda00000e0000 */
[----:B------:R0:W-:Y:S02]  /*02f0*/  STG.E desc[UR4][R4.64], R13 ;  /* 0x0000000d04007986 */ /* 0x0001e4000c101904 */
.L_x_8:
[----:B------:R-:W-:Y:S05]  /*0300*/  BSYNC.RECONVERGENT B1 ;  /* 0x0000000000017941 */ /* 0x000fea0003800200 */
.L_x_6:
[----:B------:R-:W1:Y:S01]  /*0310*/  LDCU UR4, c[0x0][0x39c] ;  /* 0x00007380ff0477ac */ /* 0x000e620008000800 */
[----:B0-----:R-:W-:-:S05]  /*0320*/  VIADD R13, R13, 0x1 ;  /* 0x000000010d0d7836 */ /* 0x001fca0000000000 */
[----:B-1----:R-:W-:-:S13]  /*0330*/  ISETP.NE.AND P0, PT, R13, UR4, PT ;  /* 0x000000040d007c0c */ /* 0x002fda000bf05270 */
[----:B------:R-:W-:Y:S05]  /*0340*/  @P0 BRA `(.L_x_10) ;  /* 0xfffffffc00700947 */ /* 0x000fea000383ffff */
.L_x_5:
[----:B------:R-:W-:Y:S05]  /*0350*/  BSYNC.RECONVERGENT B0 ;  /* 0x0000000000007941 */ /* 0x000fea0003800200 */
.L_x_4:
[----:B------:R-:W-:Y:S06]  /*0360*/  BAR.SYNC.DEFER_BLOCKING 0x0 ;  /* 0x0000000000007b1d */ /* 0x000fec0000010000 */
[----:B------:R-:W-:Y:S05]  /*0370*/  EXIT ;  /* 0x000000000000794d */ /* 0x000fea0003800000 */
.L_x_11:
        /* <DEDUP_REMOVED lines=16> */
.L_x_44:


//--------------------- .text._Z9copyongpuP10DictionaryS0_i --------------------------
	.section	.text._Z9copyongpuP10DictionaryS0_i,"ax",@progbits
	.align	128
        .global         _Z9copyongpuP10DictionaryS0_i
        .type           _Z9copyongpuP10DictionaryS0_i,@function
        .size           _Z9copyongpuP10DictionaryS0_i,(.L_x_45 - _Z9copyongpuP10DictionaryS0_i)
        .other          _Z9copyongpuP10DictionaryS0_i,@"STO_CUDA_ENTRY STV_DEFAULT"
_Z9copyongpuP10DictionaryS0_i:
.text._Z9copyongpuP10DictionaryS0_i:
[----:B------:R-:W-:Y:S01]  /*0000*/  LDC R1, c[0x0][0x37c] ;  /* 0x0000df00ff017b82 */ /* 0x000fe20000000800 */
[----:B------:R-:W0:Y:S07]  /*0010*/  S2R R0, SR_TID.X ;  /* 0x0000000000007919 */ /* 0x000e2e0000002100 */
[----:B------:R-:W0:Y:S01]  /*0020*/  S2UR UR4, SR_CTAID.X ;  /* 0x00000000000479c3 */ /* 0x000e220000002500 */
[----:B------:R-:W1:Y:S01]  /*0030*/  LDCU UR5, c[0x0][0x390] ;  /* 0x00007200ff0577ac */ /* 0x000e620008000800 */
[----:B------:R-:W-:Y:S06]  /*0040*/  BSSY.RECONVERGENT B0, `(.L_x_12) ;  /* 0x0000028000007945 */ /* 0x000fec0003800200 */
[----:B------:R-:W0:Y:S02]  /*0050*/  LDC R7, c[0x0][0x360] ;  /* 0x0000d800ff077b82 */ /* 0x000e240000000800 */
[----:B0-----:R-:W-:-:S05]  /*0060*/  IMAD R7, R7, UR4, R0 ;  /* 0x0000000407077c24 */ /* 0x001fca000f8e0200 */
[----:B-1----:R-:W-:Y:S01]  /*0070*/  ISETP.GE.AND P0, PT, R7, UR5, PT ;  /* 0x0000000507007c0c */ /* 0x002fe2000bf06270 */
[----:B------:R-:W0:-:S12]  /*0080*/  LDCU.64 UR4, c[0x0][0x358] ;  /* 0x00006b00ff0477ac */ /* 0x000e180008000a00 */
[----:B------:R-:W-:Y:S05]  /*0090*/  @P0 BRA `(.L_x_13) ;  /* 0x0000000000880947 */ /* 0x000fea0003800000 */
[----:B------:R-:W1:Y:S02]  /*00a0*/  LDC.64 R2, c[0x0][0x380] ;  /* 0x0000e000ff027b82 */ /* 0x000e640000000a00 */
[----:B-1----:R-:W-:-:S05]  /*00b0*/  IMAD.WIDE R2, R7, 0x20, R2 ;  /* 0x0000002007027825 */ /* 0x002fca00078e0202 */
[----:B0-----:R1:W-:Y:S04]  /*00c0*/  STG.E.U8 desc[UR4][R2.64], RZ ;  /* 0x000000ff02007986 */ /* 0x0013e8000c101104 */
[----:B------:R1:W-:Y:S04]  /*00d0*/  STG.E.U8 desc[UR4][R2.64+0x10], RZ ;  /* 0x000010ff02007986 */ /* 0x0003e8000c101104 */
        /* <DEDUP_REMOVED lines=29> */
[----:B------:R1:W-:Y:S02]  /*02b0*/  STG.E.U8 desc[UR4][R2.64+0x1f], RZ ;  /* 0x00001fff02007986 */ /* 0x0003e4000c101104 */
.L_x_13:
[----:B0-----:R-:W-:Y:S05]  /*02c0*/  BSYNC.RECONVERGENT B0 ;  /* 0x0000000000007941 */ /* 0x001fea0003800200 */
.L_x_12:
[----:B------:R-:W-:Y:S06]  /*02d0*/  BAR.SYNC.DEFER_BLOCKING 0x0 ;  /* 0x0000000000007b1d */ /* 0x000fec0000010000 */
[----:B------:R-:W-:Y:S04]  /*02e0*/  BSSY.RECONVERGENT B0, `(.L_x_14) ;  /* 0x0000046000007945 */ /* 0x000fe80003800200 */
[----:B------:R-:W-:Y:S05]  /*02f0*/  @P0 BRA `(.L_x_15) ;  /* 0x0000000400100947 */ /* 0x000fea0003800000 */
[----:B-1----:R-:W0:Y:S08]  /*0300*/  LDC.64 R2, c[0x0][0x388] ;  /* 0x0000e200ff027b82 */ /* 0x002e300000000a00 */
[----:B------:R-:W1:Y:S01]  /*0310*/  LDC.64 R4, c[0x0][0x380] ;  /* 0x0000e000ff047b82 */ /* 0x000e620000000a00 */
[----:B0-----:R-:W-:-:S05]  /*0320*/  IMAD.WIDE R2, R7, 0x20, R2 ;  /* 0x0000002007027825 */ /* 0x001fca00078e0202 */
[----:B------:R-:W2:Y:S01]  /*0330*/  LDG.E.U8 R9, desc[UR4][R2.64] ;  /* 0x0000000402097981 */ /* 0x000ea2000c1e1100 */
[----:B-1----:R-:W-:-:S05]  /*0340*/  IMAD.WIDE R4, R7, 0x20, R4 ;  /* 0x0000002007047825 */ /* 0x002fca00078e0204 */
[----:B--2---:R0:W-:Y:S04]  /*0350*/  STG.E.U8 desc[UR4][R4.64], R9 ;  /* 0x0000000904007986 */ /* 0x0041e8000c101104 */
[----:B------:R-:W2:Y:S04]  /*0360*/  LDG.E.U8 R7, desc[UR4][R2.64+0x10] ;  /* 0x0000100402077981 */ /* 0x000ea8000c1e1100 */
[----:B--2---:R1:W-:Y:S04]  /*0370*/  STG.E.U8 desc[UR4][R4.64+0x10], R7 ;  /* 0x0000100704007986 */ /* 0x0043e8000c101104 */
[----:B------:R-:W2:Y:S04]  /*0380*/  LDG.E.U8 R11, desc[UR4][R2.64+0x1] ;  /* 0x00000104020b7981 */ /* 0x000ea8000c1e1100 */
[----:B--2---:R2:W-:Y:S04]  /*0390*/  STG.E.U8 desc[UR4][R4.64+0x1], R11 ;  /* 0x0000010b04007986 */ /* 0x0045e8000c101104 */
[----:B------:R-:W3:Y:S04]  /*03a0*/  LDG.E.U8 R13, desc[UR4][R2.64+0x11] ;  /* 0x00001104020d7981 */ /* 0x000ee8000c1e1100 */
[----:B---3--:R3:W-:Y:S04]  /*03b0*/  STG.E.U8 desc[UR4][R4.64+0x11], R13 ;  /* 0x0000110d04007986 */ /* 0x0087e8000c101104 */
[----:B------:R-:W4:Y:S04]  /*03c0*/  LDG.E.U8 R15, desc[UR4][R2.64+0x2] ;  /* 0x00000204020f7981 */ /* 0x000f28000c1e1100 */
[----:B----4-:R4:W-:Y:S04]  /*03d0*/  STG.E.U8 desc[UR4][R4.64+0x2], R15 ;  /* 0x0000020f04007986 */ /* 0x0109e8000c101104 */
[----:B------:R-:W5:Y:S04]  /*03e0*/  LDG.E.U8 R17, desc[UR4][R2.64+0x12] ;  /* 0x0000120402117981 */ /* 0x000f68000c1e1100 */
[----:B-----5:R5:W-:Y:S04]  /*03f0*/  STG.E.U8 desc[UR4][R4.64+0x12], R17 ;  /* 0x0000121104007986 */ /* 0x020be8000c101104 */
[----:B0-----:R-:W2:Y:S04]  /*0400*/  LDG.E.U8 R9, desc[UR4][R2.64+0x3] ;  /* 0x0000030402097981 */ /* 0x001ea8000c1e1100 */
[----:B--2---:R0:W-:Y:S04]  /*0410*/  STG.E.U8 desc[UR4][R4.64+0x3], R9 ;  /* 0x0000030904007986 */ /* 0x0041e8000c101104 */
[----:B-1----:R-:W2:Y:S04]  /*0420*/  LDG.E.U8 R7, desc[UR4][R2.64+0x13] ;  /* 0x0000130402077981 */ /* 0x002ea8000c1e1100 */
[----:B--2---:R1:W-:Y:S04]  /*0430*/  STG.E.U8 desc[UR4][R4.64+0x13], R7 ;  /* 0x0000130704007986 */ /* 0x0043e8000c101104 */
[----:B------:R-:W2:Y:S04]  /*0440*/  LDG.E.U8 R11, desc[UR4][R2.64+0x4] ;  /* 0x00000404020b7981 */ /* 0x000ea8000c1e1100 */
[----:B--2---:R2:W-:Y:S04]  /*0450*/  STG.E.U8 desc[UR4][R4.64+0x4], R11 ;  /* 0x0000040b04007986 */ /* 0x0045e8000c101104 */
[----:B---3--:R-:W3:Y:S04]  /*0460*/  LDG.E.U8 R13, desc[UR4][R2.64+0x14] ;  /* 0x00001404020d7981 */ /* 0x008ee8000c1e1100 */
[----:B---3--:R3:W-:Y:S04]  /*0470*/  STG.E.U8 desc[UR4][R4.64+0x14], R13 ;  /* 0x0000140d04007986 */ /* 0x0087e8000c101104 */
[----:B----4-:R-:W4:Y:S04]  /*0480*/  LDG.E.U8 R15, desc[UR4][R2.64+0x5] ;  /* 0x00000504020f7981 */ /* 0x010f28000c1e1100 */
[----:B----4-:R4:W-:Y:S04]  /*0490*/  STG.E.U8 desc[UR4][R4.64+0x5], R15 ;  /* 0x0000050f04007986 */ /* 0x0109e8000c101104 */
[----:B-----5:R-:W5:Y:S04]  /*04a0*/  LDG.E.U8 R17, desc[UR4][R2.64+0x15] ;  /* 0x0000150402117981 */ /* 0x020f68000c1e1100 */
        /* <DEDUP_REMOVED lines=33> */
[----:B----4-:R-:W3:Y:S04]  /*06c0*/  LDG.E.U8 R15, desc[UR4][R2.64+0xe] ;  /* 0x00000e04020f7981 */ /* 0x010ee8000c1e1100 */
[----:B---3--:R2:W-:Y:S04]  /*06d0*/  STG.E.U8 desc[UR4][R4.64+0xe], R15 ;  /* 0x00000e0f04007986 */ /* 0x0085e8000c101104 */
[----:B-----5:R-:W3:Y:S04]  /*06e0*/  LDG.E.U8 R17, desc[UR4][R2.64+0x1e] ;  /* 0x00001e0402117981 */ /* 0x020ee8000c1e1100 */
[----:B---3--:R2:W-:Y:S04]  /*06f0*/  STG.E.U8 desc[UR4][R4.64+0x1e], R17 ;  /* 0x00001e1104007986 */ /* 0x0085e8000c101104 */
[----:B0-----:R-:W3:Y:S04]  /*0700*/  LDG.E.U8 R9, desc[UR4][R2.64+0xf] ;  /* 0x00000f0402097981 */ /* 0x001ee8000c1e1100 */
[----:B---3--:R2:W-:Y:S04]  /*0710*/  STG.E.U8 desc[UR4][R4.64+0xf], R9 ;  /* 0x00000f0904007986 */ /* 0x0085e8000c101104 */
[----:B-1----:R-:W3:Y:S04]  /*0720*/  LDG.E.U8 R7, desc[UR4][R2.64+0x1f] ;  /* 0x00001f0402077981 */ /* 0x002ee8000c1e1100 */
[----:B---3--:R2:W-:Y:S02]  /*0730*/  STG.E.U8 desc[UR4][R4.64+0x1f], R7 ;  /* 0x00001f0704007986 */ /* 0x0085e4000c101104 */
.L_x_15:
[----:B------:R-:W-:Y:S05]  /*0740*/  BSYNC.RECONVERGENT B0 ;  /* 0x0000000000007941 */ /* 0x000fea0003800200 */
.L_x_14:
[----:B------:R-:W-:Y:S06]  /*0750*/  BAR.SYNC.DEFER_BLOCKING 0x0 ;  /* 0x0000000000007b1d */ /* 0x000fec0000010000 */
[----:B------:R-:W-:Y:S05]  /*0760*/  EXIT ;  /* 0x000000000000794d */ /* 0x000fea0003800000 */
.L_x_16:
        /* <DEDUP_REMOVED lines=9> */
.L_x_45:


//--------------------- .text._Z15printDictionaryP10Dictionaryii --------------------------
	.section	.text._Z15printDictionaryP10Dictionaryii,"ax",@progbits
	.align	128
        .global         _Z15printDictionaryP10Dictionaryii
        .type           _Z15printDictionaryP10Dictionaryii,@function
        .size           _Z15printDictionaryP10Dictionaryii,(.L_x_46 - _Z15printDictionaryP10Dictionaryii)
        .other          _Z15printDictionaryP10Dictionaryii,@"STO_CUDA_ENTRY STV_DEFAULT"
_Z15printDictionaryP10Dictionaryii:
.text._Z15printDictionaryP10Dictionaryii:
[----:B------:R-:W0:Y:S08]  /*0000*/  LDC R1, c[0x0][0x37c] ;  /* 0x0000df00ff017b82 */ /* 0x000e300000000800 */
[----:B------:R-:W1:Y:S01]  /*0010*/  LDC.64 R2, c[0x0][0x388] ;  /* 0x0000e200ff027b82 */ /* 0x000e620000000a00 */
[----:B------:R-:W2:Y:S01]  /*0020*/  LDCU UR4, c[0x0][0x2f8] ;  /* 0x00005f00ff0477ac */ /* 0x000ea20008000800 */
[----:B0-----:R-:W-:Y:S01]  /*0030*/  VIADD R1, R1, 0xfffffff0 ;  /* 0xfffffff001017836 */ /* 0x001fe20000000000 */
[----:B------:R-:W0:Y:S04]  /*0040*/  LDCU UR5, c[0x0][0x2fc] ;  /* 0x00005f80ff0577ac */ /* 0x000e280008000800 */
[----:B--2---:R-:W-:-:S02]  /*0050*/  IADD3 R22, P1, PT, R1, UR4, RZ ;  /* 0x0000000401167c10 */ /* 0x004fc4000ff3e0ff */
[----:B-1----:R-:W-:-:S13]  /*0060*/  ISETP.GE.AND P0, PT, R3, R2, PT ;  /* 0x000000020300720c */ /* 0x002fda0003f06270 */
[----:B0-----:R-:W-:Y:S05]  /*0070*/  @!P0 EXIT ;  /* 0x000000000000894d */ /* 0x001fea0003800000 */
[----:B------:R-:W0:Y:S01]  /*0080*/  LDCU UR4, c[0x0][0x388] ;  /* 0x00007100ff0477ac */ /* 0x000e220008000800 */
[----:B------:R-:W-:Y:S02]  /*0090*/  IMAD.IADD R23, R3, 0x1, -R2 ;  /* 0x0000000103177824 */ /* 0x000fe400078e0a02 */
[----:B------:R-:W-:-:S03]  /*00a0*/  IMAD.X R2, RZ, RZ, UR5, P1 ;  /* 0x00000005ff027e24 */ /* 0x000fc600088e06ff */
[C---:B------:R-:W-:Y:S01]  /*00b0*/  ISETP.GE.U32.AND P0, PT, R23.reuse, 0x7, PT ;  /* 0x000000071700780c */ /* 0x040fe20003f06070 */
[----:B------:R-:W-:-:S05]  /*00c0*/  VIADD R23, R23, 0x1 ;  /* 0x0000000117177836 */ /* 0x000fca0000000000 */
[----:B------:R-:W-:Y:S02]  /*00d0*/  LOP3.LUT R26, R23, 0x7, RZ, 0xc0, !PT ;  /* 0x00000007171a7812 */ /* 0x000fe400078ec0ff */
[----:B0-----:R-:W-:-:S05]  /*00e0*/  MOV R24, UR4 ;  /* 0x0000000400187c02 */ /* 0x001fca0008000f00 */
[----:B------:R-:W-:Y:S05]  /*00f0*/  @!P0 BRA `(.L_x_17) ;  /* 0x0000000400cc8947 */ /* 0x000fea0003800000 */
[----:B------:R-:W-:Y:S01]  /*0100*/  LOP3.LUT R25, R23, 0xfffffff8, RZ, 0xc0, !PT ;  /* 0xfffffff817197812 */ /* 0x000fe200078ec0ff */
[----:B------:R-:W-:Y:S04]  /*0110*/  BSSY.RECONVERGENT B6, `(.L_x_17) ;  /* 0x0000071000067945 */ /* 0x000fe80003800200 */
[----:B------:R-:W-:-:S07]  /*0120*/  IMAD.MOV R25, RZ, RZ, -R25 ;  /* 0x000000ffff197224 */ /* 0x000fce00078e0a19 */
.L_x_26:
[----:B------:R-:W0:Y:S01]  /*0130*/  LDC.64 R16, c[0x0][0x380] ;  /* 0x0000e000ff107b82 */ /* 0x000e220000000a00 */
[----:B------:R-:W-:Y:S01]  /*0140*/  MOV R27, 0x178 ;  /* 0x00000178001b7802 */ /* 0x000fe20000000f00 */
[----:B------:R-:W1:Y:S01]  /*0150*/  LDCU.64 UR4, c[0x4][0x170] ;  /* 0x01002e00ff0477ac */ /* 0x000e620008000a00 */
[----:B------:R-:W-:Y:S02]  /*0160*/  VIADD R25, R25, 0x8 ;  /* 0x0000000819197836 */ /* 0x000fe40000000000 */
[----:B------:R-:W-:Y:S02]  /*0170*/  IMAD.MOV.U32 R6, RZ, RZ, R22 ;  /* 0x000000ffff067224 */ /* 0x000fe400078e0016 */
[----:B------:R-:W-:Y:S01]  /*0180*/  IMAD.MOV.U32 R7, RZ, RZ, R2 ;  /* 0x000000ffff077224 */ /* 0x000fe200078e0002 */
[----:B------:R2:W3:Y:S01]  /*0190*/  LDC.64 R8, c[0x4][R27] ;  /* 0x010000001b087b82 */ /* 0x0004e20000000a00 */
[----:B-1----:R-:W-:Y:S01]  /*01a0*/  IMAD.U32 R4, RZ, RZ, UR4 ;  /* 0x00000004ff047e24 */ /* 0x002fe2000f8e00ff */
[----:B------:R-:W-:Y:S01]  /*01b0*/  MOV R5, UR5 ;  /* 0x0000000500057c02 */ /* 0x000fe20008000f00 */
[----:B0-----:R-:W-:-:S03]  /*01c0*/  IMAD.WIDE R16, R24, 0x20, R16 ;  /* 0x0000002018107825 */ /* 0x001fc600078e0210 */
[----:B------:R-:W-:-:S05]  /*01d0*/  IADD3 R18, P0, PT, R16, 0x10, RZ ;  /* 0x0000001010127810 */ /* 0x000fca0007f1e0ff */
[----:B------:R-:W-:Y:S01]  /*01e0*/  IMAD.X R19, RZ, RZ, R17, P0 ;  /* 0x000000ffff137224 */ /* 0x000fe200000e0611 */
[----:B------:R-:W-:-:S04]  /*01f0*/  ISETP.NE.AND P0, PT, R25, RZ, PT ;  /* 0x000000ff1900720c */ /* 0x000fc80003f05270 */
[----:B------:R0:W-:Y:S02]  /*0200*/  STL.128 [R1], R16 ;  /* 0x0000001001007387 */ /* 0x0001e40000100c00 */
[----:B0-23--:R-:W-:-:S07]  /*0210*/  P2R R18, PR, RZ, 0x1 ;  /* 0x00000001ff127803 */ /* 0x00dfce0000000000 */
[----:B------:R-:W-:-:S07]  /*0220*/  LEPC R20, `(.L_x_18) ;  /* 0x000000001014794e */ /* 0x000fce0000000000 */
[----:B------:R-:W-:Y:S05]  /*0230*/  CALL.ABS.NOINC R8 ;  /* 0x0000000008007343 */ /* 0x000fea0003c00000 */
.L_x_18:
[C---:B------:R-:W-:Y:S01]  /*0240*/  IADD3 R8, P0, PT, R16.reuse, 0x20, RZ ;  /* 0x0000002010087810 */ /* 0x040fe20007f1e0ff */
[----:B------:R0:W1:Y:S01]  /*0250*/  LDC.64 R12, c[0x4][R27] ;  /* 0x010000001b0c7b82 */ /* 0x0000620000000a00 */
[----:B------:R-:W-:Y:S01]  /*0260*/  IADD3 R10, P1, PT, R16, 0x30, RZ ;  /* 0x00000030100a7810 */ /* 0x000fe20007f3e0ff */
[----:B------:R-:W2:Y:S01]  /*0270*/  LDCU.64 UR4, c[0x4][0x170] ;  /* 0x01002e00ff0477ac */ /* 0x000ea20008000a00 */
[----:B------:R-:W-:Y:S02]  /*0280*/  IMAD.MOV.U32 R6, RZ, RZ, R22 ;  /* 0x000000ffff067224 */ /* 0x000fe400078e0016 */
[--C-:B------:R-:W-:Y:S02]  /*0290*/  IMAD.X R9, RZ, RZ, R17.reuse, P0 ;  /* 0x000000ffff097224 */ /* 0x100fe400000e0611 */
[----:B------:R-:W-:Y:S02]  /*02a0*/  IMAD.X R11, RZ, RZ, R17, P1 ;  /* 0x000000ffff0b7224 */ /* 0x000fe400008e0611 */
[----:B------:R-:W-:-:S03]  /*02b0*/  IMAD.MOV.U32 R7, RZ, RZ, R2 ;  /* 0x000000ffff077224 */ /* 0x000fc600078e0002 */
[----:B------:R0:W-:Y:S01]  /*02c0*/  STL.128 [R1], R8 ;  /* 0x0000000801007387 */ /* 0x0001e20000100c00 */
[----:B--2---:R-:W-:Y:S01]  /*02d0*/  MOV R4, UR4 ;  /* 0x0000000400047c02 */ /* 0x004fe20008000f00 */
[----:B------:R-:W-:-:S07]  /*02e0*/  IMAD.U32 R5, RZ, RZ, UR5 ;  /* 0x00000005ff057e24 */ /* 0x000fce000f8e00ff */
[----:B------:R-:W-:-:S07]  /*02f0*/  LEPC R20, `(.L_x_19) ;  /* 0x000000001014794e */ /* 0x000fce0000000000 */
[----:B01----:R-:W-:Y:S05]  /*0300*/  CALL.ABS.NOINC R12 ;  /* 0x000000000c007343 */ /* 0x003fea0003c00000 */
.L_x_19:
[C---:B------:R-:W-:Y:S01]  /*0310*/  IADD3 R8, P0, PT, R16.reuse, 0x40, RZ ;  /* 0x0000004010087810 */ /* 0x040fe20007f1e0ff */
[----:B------:R0:W1:Y:S01]  /*0320*/  LDC.64 R12, c[0x4][R27] ;  /* 0x010000001b0c7b82 */ /* 0x0000620000000a00 */
[----:B------:R-:W-:Y:S01]  /*0330*/  IADD3 R10, P1, PT, R16, 0x50, RZ ;  /* 0x00000050100a7810 */ /* 0x000fe20007f3e0ff */
[----:B------:R-:W2:Y:S01]  /*0340*/  LDCU.64 UR4, c[0x4][0x170] ;  /* 0x01002e00ff0477ac */ /* 0x000ea20008000a00 */
[----:B------:R-:W-:Y:S02]  /*0350*/  IMAD.MOV.U32 R6, RZ, RZ, R22 ;  /* 0x000000ffff067224 */ /* 0x000fe400078e0016 */
[----:B------:R-:W-:Y:S01]  /*0360*/  IMAD.X R9, RZ, RZ, R17, P0 ;  /* 0x000000ffff097224 */ /* 0x000fe200000e0611 */
[----:B------:R-:W-:Y:S01]  /*0370*/  IADD3.X R11, PT, PT, RZ, R17, RZ, P1, !PT ;  /* 0x00000011ff0b7210 */ /* 0x000fe20000ffe4ff */
[----:B------:R-:W-:-:S04]  /*0380*/  IMAD.MOV.U32 R7, RZ, RZ, R2 ;  /* 0x000000ffff077224 */ /* 0x000fc800078e0002 */
[----:B------:R0:W-:Y:S01]  /*0390*/  STL.128 [R1], R8 ;  /* 0x0000000801007387 */ /* 0x0001e20000100c00 */
[----:B--2---:R-:W-:Y:S02]  /*03a0*/  IMAD.U32 R4, RZ, RZ, UR4 ;  /* 0x00000004ff047e24 */ /* 0x004fe4000f8e00ff */
[----:B------:R-:W-:-:S07]  /*03b0*/  IMAD.U32 R5, RZ, RZ, UR5 ;  /* 0x00000005ff057e24 */ /* 0x000fce000f8e00ff */
[----:B------:R-:W-:-:S07]  /*03c0*/  LEPC R20, `(.L_x_20) ;  /* 0x000000001014794e */ /* 0x000fce0000000000 */
[----:B01----:R-:W-:Y:S05]  /*03d0*/  CALL.ABS.NOINC R12 ;  /* 0x000000000c007343 */ /* 0x003fea0003c00000 */
.L_x_20:
[C---:B------:R-:W-:Y:S01]  /*03e0*/  IADD3 R10, P1, PT, R16.reuse, 0x70, RZ ;  /* 0x00000070100a7810 */ /* 0x040fe20007f3e0ff */
[----:B------:R0:W1:Y:S01]  /*03f0*/  LDC.64 R12, c[0x4][R27] ;  /* 0x010000001b0c7b82 */ /* 0x0000620000000a00 */
[----:B------:R-:W-:Y:S01]  /*0400*/  IADD3 R8, P0, PT, R16, 0x60, RZ ;  /* 0x0000006010087810 */ /* 0x000fe20007f1e0ff */
[----:B------:R-:W2:Y:S01]  /*0410*/  LDCU.64 UR4, c[0x4][0x170] ;  /* 0x01002e00ff0477ac */ /* 0x000ea20008000a00 */
[----:B------:R-:W-:Y:S01]  /*0420*/  IMAD.MOV.U32 R6, RZ, RZ, R22 ;  /* 0x000000ffff067224 */ /* 0x000fe200078e0016 */
[----:B------:R-:W-:Y:S01]  /*0430*/  MOV R7, R2 ;  /* 0x0000000200077202 */ /* 0x000fe20000000f00 */
[----:B------:R-:W-:Y:S01]  /*0440*/  IMAD.X R11, RZ, RZ, R17, P1 ;  /* 0x000000ffff0b7224 */ /* 0x000fe200008e0611 */
[----:B------:R-:W-:-:S05]  /*0450*/  IADD3.X R9, PT, PT, RZ, R17, RZ, P0, !PT ;  /* 0x00000011ff097210 */ /* 0x000fca00007fe4ff */
[----:B------:R0:W-:Y:S01]  /*0460*/  STL.128 [R1], R8 ;  /* 0x0000000801007387 */ /* 0x0001e20000100c00 */
[----:B--2---:R-:W-:Y:S02]  /*0470*/  IMAD.U32 R4, RZ, RZ, UR4 ;  /* 0x00000004ff047e24 */ /* 0x004fe4000f8e00ff */
[----:B------:R-:W-:-:S07]  /*0480*/  IMAD.U32 R5, RZ, RZ, UR5 ;  /* 0x00000005ff057e24 */ /* 0x000fce000f8e00ff */
[----:B------:R-:W-:-:S07]  /*0490*/  LEPC R20, `(.L_x_21) ;  /* 0x000000001014794e */ /* 0x000fce0000000000 */
[----:B01----:R-:W-:Y:S05]  /*04a0*/  CALL.ABS.NOINC R12 ;  /* 0x000000000c007343 */ /* 0x003fea0003c00000 */
.L_x_21:
[C---:B------:R-:W-:Y:S01]  /*04b0*/  IADD3 R8, P0, PT, R16.reuse, 0x80, RZ ;  /* 0x0000008010087810 */ /* 0x040fe20007f1e0ff */
[----:B------:R0:W1:Y:S01]  /*04c0*/  LDC.64 R12, c[0x4][R27] ;  /* 0x010000001b0c7b82 */ /* 0x0000620000000a00 */
[----:B------:R-:W-:Y:S01]  /*04d0*/  IADD3 R10, P1, PT, R16, 0x90, RZ ;  /* 0x00000090100a7810 */ /* 0x000fe20007f3e0ff */
[----:B------:R-:W2:Y:S01]  /*04e0*/  LDCU.64 UR4, c[0x4][0x170] ;  /* 0x01002e00ff0477ac */ /* 0x000ea20008000a00 */
[----:B------:R-:W-:Y:S01]  /*04f0*/  MOV R6, R22 ;  /* 0x0000001600067202 */ /* 0x000fe20000000f00 */
[--C-:B------:R-:W-:Y:S02]  /*0500*/  IMAD.X R9, RZ, RZ, R17.reuse, P0 ;  /* 0x000000ffff097224 */ /* 0x100fe400000e0611 */
[----:B------:R-:W-:Y:S02]  /*0510*/  IMAD.X R11, RZ, RZ, R17, P1 ;  /* 0x000000ffff0b7224 */ /* 0x000fe400008e0611 */
[----:B------:R-:W-:-:S03]  /*0520*/  IMAD.MOV.U32 R7, RZ, RZ, R2 ;  /* 0x000000ffff077224 */ /* 0x000fc600078e0002 */
[----:B------:R0:W-:Y:S01]  /*0530*/  STL.128 [R1], R8 ;  /* 0x0000000801007387 */ /* 0x0001e20000100c00 */
[----:B--2---:R-:W-:Y:S02]  /*0540*/  IMAD.U32 R4, RZ, RZ, UR4 ;  /* 0x00000004ff047e24 */ /* 0x004fe4000f8e00ff */
[----:B------:R-:W-:-:S07]  /*0550*/  IMAD.U32 R5, RZ, RZ, UR5 ;  /* 0x00000005ff057e24 */ /* 0x000fce000f8e00ff */
[----:B------:R-:W-:-:S07]  /*0560*/  LEPC R20, `(.L_x_22) ;  /* 0x000000001014794e */ /* 0x000fce0000000000 */
[----:B01----:R-:W-:Y:S05]  /*0570*/  CALL.ABS.NOINC R12 ;  /* 0x000000000c007343 */ /* 0x003fea0003c00000 */
.L_x_22:
        /* <DEDUP_REMOVED lines=9> */
[----:B--2---:R-:W-:Y:S01]  /*0610*/  IMAD.U32 R4, RZ, RZ, UR4 ;  /* 0x00000004ff047e24 */ /* 0x004fe2000f8e00ff */
[----:B------:R-:W-:-:S07]  /*0620*/  MOV R5, UR5 ;  /* 0x0000000500057c02 */ /* 0x000fce0008000f00 */
[----:B------:R-:W-:-:S07]  /*0630*/  LEPC R20, `(.L_x_23) ;  /* 0x000000001014794e */ /* 0x000fce0000000000 */
[----:B01----:R-:W-:Y:S05]  /*0640*/  CALL.ABS.NOINC R12 ;  /* 0x000000000c007343 */ /* 0x003fea0003c00000 */
.L_x_23:
        /* <DEDUP_REMOVED lines=13> */
.L_x_24:
        /* <DEDUP_REMOVED lines=13> */
.L_x_25:
[----:B------:R-:W-:Y:S01]  /*07f0*/  ISETP.NE.AND P6, PT, R18, RZ, PT ;  /* 0x000000ff1200720c */ /* 0x000fe20003fc5270 */
[----:B------:R-:W-:-:S12]  /*0800*/  VIADD R24, R24, 0x8 ;  /* 0x0000000818187836 */ /* 0x000fd80000000000 */
[----:B------:R-:W-:Y:S05]  /*0810*/  @P6 BRA `(.L_x_26) ;  /* 0xfffffff800446947 */ /* 0x000fea000383ffff */
[----:B------:R-:W-:Y:S05]  /*0820*/  BSYNC.RECONVERGENT B6 ;  /* 0x0000000000067941 */ /* 0x000fea0003800200 */
.L_x_17:
[----:B------:R-:W-:-:S13]  /*0830*/  ISETP.NE.AND P0, PT, R26, RZ, PT ;  /* 0x000000ff1a00720c */ /* 0x000fda0003f05270 */
[----:B------:R-:W-:Y:S05]  /*0840*/  @!P0 EXIT ;  /* 0x000000000000894d */ /* 0x000fea0003800000 */
[----:B------:R-:W-:Y:S02]  /*0850*/  ISETP.GE.U32.AND P0, PT, R26, 0x4, PT ;  /* 0x000000041a00780c */ /* 0x000fe40003f06070 */
[----:B------:R-:W-:-:S11]  /*0860*/  LOP3.LUT R26, R23, 0x3, RZ, 0xc0, !PT ;  /* 0x00000003171a7812 */ /* 0x000fd600078ec0ff */
[----:B------:R-:W-:Y:S05]  /*0870*/  @!P0 BRA `(.L_x_27) ;  /* 0x0000000000d88947 */ /* 0x000fea0003800000 */
[----:B------:R-:W0:Y:S01]  /*0880*/  LDC.64 R16, c[0x0][0x380] ;  /* 0x0000e000ff107b82 */ /* 0x000e220000000a00 */
[----:B------:R-:W-:Y:S01]  /*0890*/  MOV R25, 0x178 ;  /* 0x0000017800197802 */ /* 0x000fe20000000f00 */
[----:B------:R-:W1:Y:S01]  /*08a0*/  LDCU.64 UR4, c[0x4][0x170] ;  /* 0x01002e00ff0477ac */ /* 0x000e620008000a00 */
[----:B------:R-:W-:Y:S02]  /*08b0*/  IMAD.MOV.U32 R6, RZ, RZ, R22 ;  /* 0x000000ffff067224 */ /* 0x000fe400078e0016 */
[----:B------:R-:W-:-:S03]  /*08c0*/  IMAD.MOV.U32 R7, RZ, RZ, R2 ;  /* 0x000000ffff077224 */ /* 0x000fc600078e0002 */
[----:B------:R2:W3:Y:S01]  /*08d0*/  LDC.64 R8, c[0x4][R25] ;  /* 0x0100000019087b82 */ /* 0x0004e20000000a00 */
[----:B-1----:R-:W-:Y:S01]  /*08e0*/  IMAD.U32 R4, RZ, RZ, UR4 ;  /* 0x00000004ff047e24 */ /* 0x002fe2000f8e00ff */
[----:B------:R-:W-:Y:S01]  /*08f0*/  MOV R5, UR5 ;  /* 0x0000000500057c02 */ /* 0x000fe20008000f00 */
[----:B0-----:R-:W-:-:S03]  /*0900*/  IMAD.WIDE R16, R24, 0x20, R16 ;  /* 0x0000002018107825 */ /* 0x001fc600078e0210 */
[----:B------:R-:W-:-:S05]  /*0910*/  IADD3 R18, P0, PT, R16, 0x10, RZ ;  /* 0x0000001010127810 */ /* 0x000fca0007f1e0ff */
[----:B------:R-:W-:-:S05]  /*0920*/  IMAD.X R19, RZ, RZ, R17, P0 ;  /* 0x000000ffff137224 */ /* 0x000fca00000e0611 */
[----:B---3--:R2:W-:Y:S03]  /*0930*/  STL.128 [R1], R16 ;  /* 0x0000001001007387 */ /* 0x0085e60000100c00 */
[----:B------:R-:W-:-:S07]  /*0940*/  LEPC R20, `(.L_x_28) ;  /* 0x000000001014794e */ /* 0x000fce0000000000 */
[----:B--2---:R-:W-:Y:S05]  /*0950*/  CALL.ABS.NOINC R8 ;  /* 0x0000000008007343 */ /* 0x004fea0003c00000 */
.L_x_28:
        /* <DEDUP_REMOVED lines=13> */
.L_x_29:
        /* <DEDUP_REMOVED lines=13> */
.L_x_30:
        /* <DEDUP_REMOVED lines=13> */
.L_x_31:
[----:B------:R-:W-:-:S07]  /*0bd0*/  VIADD R24, R24, 0x4 ;  /* 0x0000000418187836 */ /* 0x000fce0000000000 */
.L_x_27:
[----:B------:R-:W-:-:S13]  /*0be0*/  ISETP.NE.AND P0, PT, R26, RZ, PT ;  /* 0x000000ff1a00720c */ /* 0x000fda0003f05270 */
[----:B------:R-:W-:Y:S05]  /*0bf0*/  @!P0 EXIT ;  /* 0x000000000000894d */ /* 0x000fea0003800000 */
[----:B------:R-:W-:-:S13]  /*0c00*/  ISETP.NE.AND P0, PT, R26, 0x1, PT ;  /* 0x000000011a00780c */ /* 0x000fda0003f05270 */
        /* <DEDUP_REMOVED lines=15> */
.L_x_33:
        /* <DEDUP_REMOVED lines=13> */
.L_x_34:
[----:B------:R-:W-:-:S07]  /*0dd0*/  VIADD R24, R24, 0x2 ;  /* 0x0000000218187836 */ /* 0x000fce0000000000 */
.L_x_32:
[----:B------:R-:W-:-:S04]  /*0de0*/  LOP3.LUT R23, R23, 0x1, RZ, 0xc0, !PT ;  /* 0x0000000117177812 */ /* 0x000fc800078ec0ff */
[----:B------:R-:W-:-:S13]  /*0df0*/  ISETP.NE.U32.AND P0, PT, R23, 0x1, PT ;  /* 0x000000011700780c */ /* 0x000fda0003f05070 */
[----:B------:R-:W-:Y:S05]  /*0e00*/  @P0 EXIT ;  /* 0x000000000000094d */ /* 0x000fea0003800000 */
[----:B------:R-:W0:Y:S01]  /*0e10*/  LDC.64 R4, c[0x0][0x380] ;  /* 0x0000e000ff047b82 */ /* 0x000e220000000a00 */
[----:B------:R-:W-:Y:S01]  /*0e20*/  MOV R0, 0x178 ;  /* 0x0000017800007802 */ /* 0x000fe20000000f00 */
[----:B------:R-:W1:Y:S01]  /*0e30*/  LDCU.64 UR4, c[0x4][0x170] ;  /* 0x01002e00ff0477ac */ /* 0x000e620008000a00 */
[----:B------:R-:W-:Y:S02]  /*0e40*/  IMAD.MOV.U32 R6, RZ, RZ, R22 ;  /* 0x000000ffff067224 */ /* 0x000fe400078e0016 */
[----:B------:R-:W-:-:S03]  /*0e50*/  IMAD.MOV.U32 R7, RZ, RZ, R2 ;  /* 0x000000ffff077224 */ /* 0x000fc600078e0002 */
[----:B------:R2:W3:Y:S01]  /*0e60*/  LDC.64 R8, c[0x4][R0] ;  /* 0x0100000000087b82 */ /* 0x0004e20000000a00 */
[----:B0-----:R-:W-:Y:S01]  /*0e70*/  IMAD.WIDE R24, R24, 0x20, R4 ;  /* 0x0000002018187825 */ /* 0x001fe200078e0204 */
[----:B-1----:R-:W-:-:S03]  /*0e80*/  MOV R5, UR5 ;  /* 0x0000000500057c02 */ /* 0x002fc60008000f00 */
[----:B------:R-:W-:Y:S01]  /*0e90*/  IMAD.U32 R4, RZ, RZ, UR4 ;  /* 0x00000004ff047e24 */ /* 0x000fe2000f8e00ff */
[----:B------:R-:W-:-:S05]  /*0ea0*/  IADD3 R26, P0, PT, R24, 0x10, RZ ;  /* 0x00000010181a7810 */ /* 0x000fca0007f1e0ff */
[----:B------:R-:W-:-:S05]  /*0eb0*/  IMAD.X R27, RZ, RZ, R25, P0 ;  /* 0x000000ffff1b7224 */ /* 0x000fca00000e0619 */
[----:B---3--:R2:W-:Y:S03]  /*0ec0*/  STL.128 [R1], R24 ;  /* 0x0000001801007387 */ /* 0x0085e60000100c00 */
[----:B------:R-:W-:-:S07]  /*0ed0*/  LEPC R20, `(.L_x_35) ;  /* 0x000000001014794e */ /* 0x000fce0000000000 */
[----:B--2---:R-:W-:Y:S05]  /*0ee0*/  CALL.ABS.NOINC R8 ;  /* 0x0000000008007343 */ /* 0x004fea0003c00000 */
.L_x_35:
[----:B------:R-:W-:Y:S05]  /*0ef0*/  EXIT ;  /* 0x000000000000794d */ /* 0x000fea0003800000 */
.L_x_36:
        /* <DEDUP_REMOVED lines=16> */
.L_x_46:


//--------------------- .text._Z11insertBatchP10DictionaryS0_ii --------------------------
	.section	.text._Z11insertBatchP10DictionaryS0_ii,"ax",@progbits
	.align	128
        .global         _Z11insertBatchP10DictionaryS0_ii
        .type           _Z11insertBatchP10DictionaryS0_ii,@function
        .size           _Z11insertBatchP10DictionaryS0_ii,(.L_x_47 - _Z11insertBatchP10DictionaryS0_ii)
        .other          _Z11insertBatchP10DictionaryS0_ii,@"STO_CUDA_ENTRY STV_DEFAULT"
_Z11insertBatchP10DictionaryS0_ii:
.text._Z11insertBatchP10DictionaryS0_ii:
        /* <DEDUP_REMOVED lines=10> */
[----:B------:R-:W1:Y:S01]  /*00a0*/  LDC.64 R2, c[0x0][0x380] ;  /* 0x0000e000ff027b82 */ /* 0x000e620000000a00 */
[----:B------:R-:W2:Y:S02]  /*00b0*/  LDCU UR6, c[0x0][0x394] ;  /* 0x00007280ff0677ac */ /* 0x000ea40008000800 */
[----:B--2---:R-:W-:-:S05]  /*00c0*/  IADD3 R5, PT, PT, R7, UR6, RZ ;  /* 0x0000000607057c10 */ /* 0x004fca000fffe0ff */
        /* <DEDUP_REMOVED lines=33> */
.L_x_38:
[----:B0-----:R-:W-:Y:S05]  /*02e0*/  BSYNC.RECONVERGENT B0 ;  /* 0x0000000000007941 */ /* 0x001fea0003800200 */
.L_x_37:
[----:B------:R-:W-:Y:S06]  /*02f0*/  BAR.SYNC.DEFER_BLOCKING 0x0 ;  /* 0x0000000000007b1d */ /* 0x000fec0000010000 */
[----:B------:R-:W-:Y:S04]  /*0300*/  BSSY.RECONVERGENT B0, `(.L_x_39) ;  /* 0x0000048000007945 */ /* 0x000fe80003800200 */
[----:B------:R-:W-:Y:S05]  /*0310*/  @P0 BRA `(.L_x_40) ;  /* 0x0000000400180947 */ /* 0x000fea0003800000 */
[----:B-1----:R-:W0:Y:S01]  /*0320*/  LDC.64 R2, c[0x0][0x388] ;  /* 0x0000e200ff027b82 */ /* 0x002e220000000a00 */
[----:B------:R-:W1:Y:S07]  /*0330*/  LDCU UR6, c[0x0][0x394] ;  /* 0x00007280ff0677ac */ /* 0x000e6e0008000800 */
[----:B------:R-:W2:Y:S01]  /*0340*/  LDC.64 R4, c[0x0][0x380] ;  /* 0x0000e000ff047b82 */ /* 0x000ea20000000a00 */
[----:B0-----:R-:W-:-:S05]  /*0350*/  IMAD.WIDE R2, R7, 0x20, R2 ;  /* 0x0000002007027825 */ /* 0x001fca00078e0202 */
[----:B------:R-:W3:Y:S01]  /*0360*/  LDG.E.U8 R9, desc[UR4][R2.64] ;  /* 0x0000000402097981 */ /* 0x000ee2000c1e1100 */
[----:B-1----:R-:W-:-:S05]  /*0370*/  IADD3 R7, PT, PT, R7, UR6, RZ ;  /* 0x0000000607077c10 */ /* 0x002fca000fffe0ff */
[----:B--2---:R-:W-:-:S05]  /*0380*/  IMAD.WIDE R4, R7, 0x20, R4 ;  /* 0x0000002007047825 */ /* 0x004fca00078e0204 */
[----:B---3--:R0:W-:Y:S04]  /*0390*/  STG.E.U8 desc[UR4][R4.64], R9 ;  /* 0x0000000904007986 */ /* 0x0081e8000c101104 */
        /* <DEDUP_REMOVED lines=62> */
.L_x_40:
[----:B------:R-:W-:Y:S05]  /*0780*/  BSYNC.RECONVERGENT B0 ;  /* 0x0000000000007941 */ /* 0x000fea0003800200 */
.L_x_39:
[----:B------:R-:W-:Y:S06]  /*0790*/  BAR.SYNC.DEFER_BLOCKING 0x0 ;  /* 0x0000000000007b1d */ /* 0x000fec0000010000 */
[----:B------:R-:W-:Y:S05]  /*07a0*/  EXIT ;  /* 0x000000000000794d */ /* 0x000fea0003800000 */
.L_x_41:
        /* <DEDUP_REMOVED lines=13> */
.L_x_47:


//--------------------- .nv.global.init           --------------------------
	.section	.nv.global.init,"aw",@progbits
.nv.global.init:
	.type		$str,@object
	.size		$str,(.L_46 - $str)
$str:
        /*0000*/ 	.byte	0x4b, 0x65, 0x79, 0x3a, 0x20, 0x25, 0x73, 0x20, 0x09, 0x56, 0x61, 0x6c, 0x75, 0x65, 0x3a, 0x20
        /*0010*/ 	.byte	0x25, 0x73, 0x20, 0x0a, 0x00
.L_46:


//--------------------- .nv.shared.reserved.0     --------------------------
	.section	.nv.shared.reserved.0,"aw",@nobits
	.weak		__nv_reservedSMEM_offset_0_alias
	.size		__nv_reservedSMEM_offset_0_alias, 0, 64
	.other		__nv_reservedSMEM_offset_0_alias,@"STO_CUDA_RESERVED_SHARED STV_DEFAULT"
__nv_reservedSMEM_offset_0_alias:
	.zero		0
	.zero		64


//--------------------- .nv.global                --------------------------
	.section	.nv.global,"aw",@nobits
	.align	4
.nv.global:
	.type		found_flag,@object
	.size		found_flag,(_ZN34_INTERNAL_c681fc82_4_k_cu_f235c2506thrust24THRUST_300001_SM_1000_NS12placeholders2_7E - found_flag)
found_flag:
	.zero		4
	.type		_ZN34_INTERNAL_c681fc82_4_k_cu_f235c2506thrust24THRUST_300001_SM_1000_NS12placeholders2_7E,@object
	.size		_ZN34_INTERNAL_c681fc82_4_k_cu_f235c2506thrust24THRUST_300001_SM_1000_NS12placeholders2_7E,(_ZN34_INTERNAL_c681fc82_4_k_cu_f235c2504cuda3std3__45__cpo5crendE - _ZN34_INTERNAL_c681fc82_4_k_cu_f235c2506thrust24THRUST_300001_SM_1000_NS12placeholders2_7E)
_ZN34_INTERNAL_c681fc82_4_k_cu_f235c2506thrust24THRUST_300001_SM_1000_NS12placeholders2_7E:
	.zero		1
	.type		_ZN34_INTERNAL_c681fc82_4_k_cu_f235c2504cuda3std3__45__cpo5crendE,@object
	.size		_ZN34_INTERNAL_c681fc82_4_k_cu_f235c2504cuda3std3__45__cpo5crendE,(_ZN34_INTERNAL_c681fc82_4_k_cu_f235c2504cuda3std6ranges3__45__cpo4prevE - _ZN34_INTERNAL_c681fc82_4_k_cu_f235c2504cuda3std3__45__cpo5crendE)
_ZN34_INTERNAL_c681fc82_4_k_cu_f235c2504cuda3std3__45__cpo5crendE:
	.zero		1
	.type		_ZN34_INTERNAL_c681fc82_4_k_cu_f235c2504cuda3std6ranges3__45__cpo4prevE,@object
	.size		_ZN34_INTERNAL_c681fc82_4_k_cu_f235c2504cuda3std6ranges3__45__cpo4prevE,(_ZN34_INTERNAL_c681fc82_4_k_cu_f235c2506thrust24THRUST_300001_SM_1000_NS6system6detail10sequential3seqE - _ZN34_INTERNAL_c681fc82_4_k_cu_f235c2504cuda3std6ranges3__45__cpo4prevE)
_ZN34_INTERNAL_c681fc82_4_k_cu_f235c2504cuda3std6ranges3__45__cpo4prevE:
	.zero		1
	.type		_ZN34_INTERNAL_c681fc82_4_k_cu_f235c2506thrust24THRUST_300001_SM_1000_NS6system6detail10sequential3seqE,@object
	.size		_ZN34_INTERNAL_c681fc82_4_k_cu_f235c2506thrust24THRUST_300001_SM_1000_NS6system6detail10sequential3seqE,(_ZN34_INTERNAL_c681fc82_4_k_cu_f235c2504cuda3std6ranges3__45__cpo9iter_moveE - _ZN34_INTERNAL_c681fc82_4_k_cu_f235c2506thrust24THRUST_300001_SM_1000_NS6system6detail10sequential3seqE)
_ZN34_INTERNAL_c681fc82_4_k_cu_f235c2506thrust24THRUST_300001_SM_1000_NS6system6detail10sequential3seqE:
	.zero		1
	.type		_ZN34_INTERNAL_c681fc82_4_k_cu_f235c2504cuda3std6ranges3__45__cpo9iter_moveE,@object
	.size		_ZN34_INTERNAL_c681fc82_4_k_cu_f235c2504cuda3std6ranges3__45__cpo9iter_moveE,(_ZN34_INTERNAL_c681fc82_4_k_cu_f235c2506thrust24THRUST_300001_SM_1000_NS3seqE - _ZN34_INTERNAL_c681fc82_4_k_cu_f235c2504cuda3std6ranges3__45__cpo9iter_moveE)
_ZN34_INTERNAL_c681fc82_4_k_cu_f235c2504cuda3std6ranges3__45__cpo9iter_moveE:
	.zero		1
	.type		_ZN34_INTERNAL_c681fc82_4_k_cu_f235c2506thrust24THRUST_300001_SM_1000_NS3seqE,@object
	.size		_ZN34_INTERNAL_c681fc82_4_k_cu_f235c2506thrust24THRUST_300001_SM_1000_NS3seqE,(_ZN34_INTERNAL_c681fc82_4_k_cu_f235c2504cuda3std3__420unreachable_sentinelE - _ZN34_INTERNAL_c681fc82_4_k_cu_f235c2506thrust24THRUST_300001_SM_1000_NS3seqE)
_ZN34_INTERNAL_c681fc82_4_k_cu_f235c2506thrust24THRUST_300001_SM_1000_NS3seqE:
	.zero		1
	.type		_ZN34_INTERNAL_c681fc82_4_k_cu_f235c2504cuda3std3__420unreachable_sentinelE,@object
	.size		_ZN34_INTERNAL_c681fc82_4_k_cu_f235c2504cuda3std3__420unreachable_sentinelE,(_ZN34_INTERNAL_c681fc82_4_k_cu_f235c2504cuda3std6ranges3__45__cpo5ssizeE - _ZN34_INTERNAL_c681fc82_4_k_cu_f235c2504cuda3std3__420unreachable_sentinelE)
_ZN34_INTERNAL_c681fc82_4_k_cu_f235c2504cuda3std3__420unreachable_sentinelE:
	.zero		1
	.type		_ZN34_INTERNAL_c681fc82_4_k_cu_f235c2504cuda3std6ranges3__45__cpo5ssizeE,@object
	.size		_ZN34_INTERNAL_c681fc82_4_k_cu_f235c2504cuda3std6ranges3__45__cpo5ssizeE,(_ZN34_INTERNAL_c681fc82_4_k_cu_f235c2506thrust24THRUST_300001_SM_1000_NS12placeholders2_3E - _ZN34_INTERNAL_c681fc82_4_k_cu_f235c2504cuda3std6ranges3__45__cpo5ssizeE)
_ZN34_INTERNAL_c681fc82_4_k_cu_f235c2504cuda3std6ranges3__45__cpo5ssizeE:
	.zero		1
	.type		_ZN34_INTERNAL_c681fc82_4_k_cu_f235c2506thrust24THRUST_300001_SM_1000_NS12placeholders2_3E,@object
	.size		_ZN34_INTERNAL_c681fc82_4_k_cu_f235c2506thrust24THRUST_300001_SM_1000_NS12placeholders2_3E,(_ZN34_INTERNAL_c681fc82_4_k_cu_f235c2504cuda3std3__45__cpo4cendE - _ZN34_INTERNAL_c681fc82_4_k_cu_f235c2506thrust24THRUST_300001_SM_1000_NS12placeholders2_3E)
_ZN34_INTERNAL_c681fc82_4_k_cu_f235c2506thrust24THRUST_300001_SM_1000_NS12placeholders2_3E:
	.zero		1
	.type		_ZN34_INTERNAL_c681fc82_4_k_cu_f235c2504cuda3std3__45__cpo4cendE,@object
	.size		_ZN34_INTERNAL_c681fc82_4_k_cu_f235c2504cuda3std3__45__cpo4cendE,(_ZN34_INTERNAL_c681fc82_4_k_cu_f235c2504cuda3std6ranges3__45__cpo4cendE - _ZN34_INTERNAL_c681fc82_4_k_cu_f235c2504cuda3std3__45__cpo4cendE)
_ZN34_INTERNAL_c681fc82_4_k_cu_f235c2504cuda3std3__45__cpo4cendE:
	.zero		1
	.type		_ZN34_INTERNAL_c681fc82_4_k_cu_f235c2504cuda3std6ranges3__45__cpo4cendE,@object
	.size		_ZN34_INTERNAL_c681fc82_4_k_cu_f235c2504cuda3std6ranges3__45__cpo4cendE,(_ZN34_INTERNAL_c681fc82_4_k_cu_f235c2506thrust24THRUST_300001_SM_1000_NS12placeholders2_9E - _ZN34_INTERNAL_c681fc82_4_k_cu_f235c2504cuda3std6ranges3__45__cpo4cendE)
_ZN34_INTERNAL_c681fc82_4_k_cu_f235c2504cuda3std6ranges3__45__cpo4cendE:
	.zero		1
	.type		_ZN34_INTERNAL_c681fc82_4_k_cu_f235c2506thrust24THRUST_300001_SM_1000_NS12placeholders2_9E,@object
	.size		_ZN34_INTERNAL_c681fc82_4_k_cu_f235c2506thrust24THRUST_300001_SM_1000_NS12placeholders2_9E,(_ZN34_INTERNAL_c681fc82_4_k_cu_f235c2504cuda3std3__419piecewise_constructE - _ZN34_INTERNAL_c681fc82_4_k_cu_f235c2506thrust24THRUST_300001_SM_1000_NS12placeholders2_9E)
_ZN34_INTERNAL_c681fc82_4_k_cu_f235c2506thrust24THRUST_300001_SM_1000_NS12placeholders2_9E:
	.zero		1
	.type		_ZN34_INTERNAL_c681fc82_4_k_cu_f235c2504cuda3std3__419piecewise_constructE,@object
	.size		_ZN34_INTERNAL_c681fc82_4_k_cu_f235c2504cuda3std3__419piecewise_constructE,(_ZN34_INTERNAL_c681fc82_4_k_cu_f235c2504cuda3std6ranges3__45__cpo5cdataE - _ZN34_INTERNAL_c681fc82_4_k_cu_f235c2504cuda3std3__419piecewise_constructE)
_ZN34_INTERNAL_c681fc82_4_k_cu_f235c2504cuda3std3__419piecewise_constructE:
	.zero		1
	.type		_ZN34_INTERNAL_c681fc82_4_k_cu_f235c2504cuda3std6ranges3__45__cpo5cdataE,@object
	.size		_ZN34_INTERNAL_c681fc82_4_k_cu_f235c2504cuda3std6ranges3__45__cpo5cdataE,(_ZN34_INTERNAL_c681fc82_4_k_cu_f235c2506thrust24THRUST_300001_SM_1000_NS12placeholders2_1E - _ZN34_INTERNAL_c681fc82_4_k_cu_f235c2504cuda3std6ranges3__45__cpo5cdataE)
_ZN34_INTERNAL_c681fc82_4_k_cu_f235c2504cuda3std6ranges3__45__cpo5cdataE:
	.zero		1
	.type		_ZN34_INTERNAL_c681fc82_4_k_cu_f235c2506thrust24THRUST_300001_SM_1000_NS12placeholders2_1E,@object
	.size		_ZN34_INTERNAL_c681fc82_4_k_cu_f235c2506thrust24THRUST_300001_SM_1000_NS12placeholders2_1E,(_ZN34_INTERNAL_c681fc82_4_k_cu_f235c2504cuda3std3__45__cpo3endE - _ZN34_INTERNAL_c681fc82_4_k_cu_f235c2506thrust24THRUST_300001_SM_1000_NS12placeholders2_1E)
_ZN34_INTERNAL_c681fc82_4_k_cu_f235c2506thrust24THRUST_300001_SM_1000_NS12placeholders2_1E:
	.zero		1
	.type		_ZN34_INTERNAL_c681fc82_4_k_cu_f235c2504cuda3std3__45__cpo3endE,@object
	.size		_ZN34_INTERNAL_c681fc82_4_k_cu_f235c2504cuda3std3__45__cpo3endE,(_ZN34_INTERNAL_c681fc82_4_k_cu_f235c2504cuda3std6ranges3__45__cpo3endE - _ZN34_INTERNAL_c681fc82_4_k_cu_f235c2504cuda3std3__45__cpo3endE)
_ZN34_INTERNAL_c681fc82_4_k_cu_f235c2504cuda3std3__45__cpo3endE:
	.zero		1
	.type		_ZN34_INTERNAL_c681fc82_4_k_cu_f235c2504cuda3std6ranges3__45__cpo3endE,@object
	.size		_ZN34_INTERNAL_c681fc82_4_k_cu_f235c2504cuda3std6ranges3__45__cpo3endE,(_ZN34_INTERNAL_c681fc82_4_k_cu_f235c2506thrust24THRUST_300001_SM_1000_NS12placeholders2_5E - _ZN34_INTERNAL_c681fc82_4_k_cu_f235c2504cuda3std6ranges3__45__cpo3endE)
_ZN34_INTERNAL_c681fc82_4_k_cu_f235c2504cuda3std6ranges3__45__cpo3endE:
	.zero		1
	.type		_ZN34_INTERNAL_c681fc82_4_k_cu_f235c2506thrust24THRUST_300001_SM_1000_NS12placeholders2_5E,@object
	.size		_ZN34_INTERNAL_c681fc82_4_k_cu_f235c2506thrust24THRUST_300001_SM_1000_NS12placeholders2_5E,(_ZN34_INTERNAL_c681fc82_4_k_cu_f235c2504cuda3std3__45__cpo4rendE - _ZN34_INTERNAL_c681fc82_4_k_cu_f235c2506thrust24THRUST_300001_SM_1000_NS12placeholders2_5E)
_ZN34_INTERNAL_c681fc82_4_k_cu_f235c2506thrust24THRUST_300001_SM_1000_NS12placeholders2_5E:
	.zero		1
	.type		_ZN34_INTERNAL_c681fc82_4_k_cu_f235c2504cuda3std3__45__cpo4rendE,@object
	.size		_ZN34_INTERNAL_c681fc82_4_k_cu_f235c2504cuda3std3__45__cpo4rendE,(_ZN34_INTERNAL_c681fc82_4_k_cu_f235c2504cuda3std6ranges3__45__cpo9iter_swapE - _ZN34_INTERNAL_c681fc82_4_k_cu_f235c2504cuda3std3__45__cpo4rendE)
_ZN34_INTERNAL_c681fc82_4_k_cu_f235c2504cuda3std3__45__cpo4rendE:
	.zero		1
	.type		_ZN34_INTERNAL_c681fc82_4_k_cu_f235c2504cuda3std6ranges3__45__cpo9iter_swapE,@object
	.size		_ZN34_INTERNAL_c681fc82_4_k_cu_f235c2504cuda3std6ranges3__45__cpo9iter_swapE,(_ZN34_INTERNAL_c681fc82_4_k_cu_f235c2504cuda3std3__48unexpectE - _ZN34_INTERNAL_c681fc82_4_k_cu_f235c2504cuda3std6ranges3__45__cpo9iter_swapE)
_ZN34_INTERNAL_c681fc82_4_k_cu_f235c2504cuda3std6ranges3__45__cpo9iter_swapE:
	.zero		1
	.type		_ZN34_INTERNAL_c681fc82_4_k_cu_f235c2504cuda3std3__48unexpectE,@object
	.size		_ZN34_INTERNAL_c681fc82_4_k_cu_f235c2504cuda3std3__48unexpectE,(_ZN34_INTERNAL_c681fc82_4_k_cu_f235c2506thrust24THRUST_300001_SM_1000_NS8cuda_cub3parE - _ZN34_INTERNAL_c681fc82_4_k_cu_f235c2504cuda3std3__48unexpectE)
_ZN34_INTERNAL_c681fc82_4_k_cu_f235c2504cuda3std3__48unexpectE:
	.zero		1
	.type		_ZN34_INTERNAL_c681fc82_4_k_cu_f235c2506thrust24THRUST_300001_SM_1000_NS8cuda_cub3parE,@object
	.size		_ZN34_INTERNAL_c681fc82_4_k_cu_f235c2506thrust24THRUST_300001_SM_1000_NS8cuda_cub3parE,(_ZN34_INTERNAL_c681fc82_4_k_cu_f235c2506thrust24THRUST_300001_SM_1000_NS12placeholders2_8E - _ZN34_INTERNAL_c681fc82_4_k_cu_f235c2506thrust24THRUST_300001_SM_1000_NS8cuda_cub3parE)
_ZN34_INTERNAL_c681fc82_4_k_cu_f235c2506thrust24THRUST_300001_SM_1000_NS8cuda_cub3parE:
	.zero		1
	.type		_ZN34_INTERNAL_c681fc82_4_k_cu_f235c2506thrust24THRUST_300001_SM_1000_NS12placeholders2_8E,@object
	.size		_ZN34_INTERNAL_c681fc82_4_k_cu_f235c2506thrust24THRUST_300001_SM_1000_NS12placeholders2_8E,(_ZN34_INTERNAL_c681fc82_4_k_cu_f235c2504cuda3std3__436_GLOBAL__N__c681fc82_4_k_cu_f235c2506ignoreE - _ZN34_INTERNAL_c681fc82_4_k_cu_f235c2506thrust24THRUST_300001_SM_1000_NS12placeholders2_8E)
_ZN34_INTERNAL_c681fc82_4_k_cu_f235c2506thrust24THRUST_300001_SM_1000_NS12placeholders2_8E:
	.zero		1
	.type		_ZN34_INTERNAL_c681fc82_4_k_cu_f235c2504cuda3std3__436_GLOBAL__N__c681fc82_4_k_cu_f235c2506ignoreE,@object
	.size		_ZN34_INTERNAL_c681fc82_4_k_cu_f235c2504cuda3std3__436_GLOBAL__N__c681fc82_4_k_cu_f235c2506ignoreE,(_ZN34_INTERNAL_c681fc82_4_k_cu_f235c2504cuda3std6ranges3__45__cpo4dataE - _ZN34_INTERNAL_c681fc82_4_k_cu_f235c2504cuda3std3__436_GLOBAL__N__c681fc82_4_k_cu_f235c2506ignoreE)
_ZN34_INTERNAL_c681fc82_4_k_cu_f235c2504cuda3std3__436_GLOBAL__N__c681fc82_4_k_cu_f235c2506ignoreE:
	.zero		1
	.type		_ZN34_INTERNAL_c681fc82_4_k_cu_f235c2504cuda3std6ranges3__45__cpo4dataE,@object
	.size		_ZN34_INTERNAL_c681fc82_4_k_cu_f235c2504cuda3std6ranges3__45__cpo4dataE,(_ZN34_INTERNAL_c681fc82_4_k_cu_f235c2506thrust24THRUST_300001_SM_1000_NS6system3cpp3parE - _ZN34_INTERNAL_c681fc82_4_k_cu_f235c2504cuda3std6ranges3__45__cpo4dataE)
_ZN34_INTERNAL_c681fc82_4_k_cu_f235c2504cuda3std6ranges3__45__cpo4dataE:
	.zero		1
	.type		_ZN34_INTERNAL_c681fc82_4_k_cu_f235c2506thrust24THRUST_300001_SM_1000_NS6system3cpp3parE,@object
	.size		_ZN34_INTERNAL_c681fc82_4_k_cu_f235c2506thrust24THRUST_300001_SM_1000_NS6system3cpp3parE,(_ZN34_INTERNAL_c681fc82_4_k_cu_f235c2504cuda3std3__45__cpo5beginE - _ZN34_INTERNAL_c681fc82_4_k_cu_f235c2506thrust24THRUST_300001_SM_1000_NS6system3cpp3parE)
_ZN34_INTERNAL_c681fc82_4_k_cu_f235c2506thrust24THRUST_300001_SM_1000_NS6system3cpp3parE:
	.zero		1
	.type		_ZN34_INTERNAL_c681fc82_4_k_cu_f235c2504cuda3std3__45__cpo5beginE,@object
	.size		_ZN34_INTERNAL_c681fc82_4_k_cu_f235c2504cuda3std3__45__cpo5beginE,(_ZN34_INTERNAL_c681fc82_4_k_cu_f235c2504cuda3std6ranges3__45__cpo5beginE - _ZN34_INTERNAL_c681fc82_4_k_cu_f235c2504cuda3std3__45__cpo5beginE)
_ZN34_INTERNAL_c681fc82_4_k_cu_f235c2504cuda3std3__45__cpo5beginE:
	.zero		1
	.type		_ZN34_INTERNAL_c681fc82_4_k_cu_f235c2504cuda3std6ranges3__45__cpo5beginE,@object
	.size		_ZN34_INTERNAL_c681fc82_4_k_cu_f235c2504cuda3std6ranges3__45__cpo5beginE,(_ZN34_INTERNAL_c681fc82_4_k_cu_f235c2506thrust24THRUST_300001_SM_1000_NS6deviceE - _ZN34_INTERNAL_c681fc82_4_k_cu_f235c2504cuda3std6ranges3__45__cpo5beginE)
_ZN34_INTERNAL_c681fc82_4_k_cu_f235c2504cuda3std6ranges3__45__cpo5beginE:
	.zero		1
	.type		_ZN34_INTERNAL_c681fc82_4_k_cu_f235c2506thrust24THRUST_300001_SM_1000_NS6deviceE,@object
	.size		_ZN34_INTERNAL_c681fc82_4_k_cu_f235c2506thrust24THRUST_300001_SM_1000_NS6deviceE,(_ZN34_INTERNAL_c681fc82_4_k_cu_f235c2504cuda3std3__47nulloptE - _ZN34_INTERNAL_c681fc82_4_k_cu_f235c2506thrust24THRUST_300001_SM_1000_NS6deviceE)
_ZN34_INTERNAL_c681fc82_4_k_cu_f235c2506thrust24THRUST_300001_SM_1000_NS6deviceE:
	.zero		1
	.type		_ZN34_INTERNAL_c681fc82_4_k_cu_f235c2504cuda3std3__47nulloptE,@object
	.size		_ZN34_INTERNAL_c681fc82_4_k_cu_f235c2504cuda3std3__47nulloptE,(_ZN34_INTERNAL_c681fc82_4_k_cu_f235c2504cuda3std6ranges3__45__cpo8distanceE - _ZN34_INTERNAL_c681fc82_4_k_cu_f235c2504cuda3std3__47nulloptE)
_ZN34_INTERNAL_c681fc82_4_k_cu_f235c2504cuda3std3__47nulloptE:
	.zero		1
	.type		_ZN34_INTERNAL_c681fc82_4_k_cu_f235c2504cuda3std6ranges3__45__cpo8distanceE,@object
	.size		_ZN34_INTERNAL_c681fc82_4_k_cu_f235c2504cuda3std6ranges3__45__cpo8distanceE,(_ZN34_INTERNAL_c681fc82_4_k_cu_f235c2506thrust24THRUST_300001_SM_1000_NS12placeholders2_4E - _ZN34_INTERNAL_c681fc82_4_k_cu_f235c2504cuda3std6ranges3__45__cpo8distanceE)
_ZN34_INTERNAL_c681fc82_4_k_cu_f235c2504cuda3std6ranges3__45__cpo8distanceE:
	.zero		1
	.type		_ZN34_INTERNAL_c681fc82_4_k_cu_f235c2506thrust24THRUST_300001_SM_1000_NS12placeholders2_4E,@object
	.size		_ZN34_INTERNAL_c681fc82_4_k_cu_f235c2506thrust24THRUST_300001_SM_1000_NS12placeholders2_4E,(_ZN34_INTERNAL_c681fc82_4_k_cu_f235c2504cuda3std3__45__cpo6rbeginE - _ZN34_INTERNAL_c681fc82_4_k_cu_f235c2506thrust24THRUST_300001_SM_1000_NS12placeholders2_4E)
_ZN34_INTERNAL_c681fc82_4_k_cu_f235c2506thrust24THRUST_300001_SM_1000_NS12placeholders2_4E:
	.zero		1
	.type		_ZN34_INTERNAL_c681fc82_4_k_cu_f235c2504cuda3std3__45__cpo6rbeginE,@object
	.size		_ZN34_INTERNAL_c681fc82_4_k_cu_f235c2504cuda3std3__45__cpo6rbeginE,(_ZN34_INTERNAL_c681fc82_4_k_cu_f235c2504cuda3std6ranges3__45__cpo7advanceE - _ZN34_INTERNAL_c681fc82_4_k_cu_f235c2504cuda3std3__45__cpo6rbeginE)
_ZN34_INTERNAL_c681fc82_4_k_cu_f235c2504cuda3std3__45__cpo6rbeginE:
	.zero		1
	.type		_ZN34_INTERNAL_c681fc82_4_k_cu_f235c2504cuda3std6ranges3__45__cpo7advanceE,@object
	.size		_ZN34_INTERNAL_c681fc82_4_k_cu_f235c2504cuda3std6ranges3__45__cpo7advanceE,(_ZN34_INTERNAL_c681fc82_4_k_cu_f235c2506thrust24THRUST_300001_SM_1000_NS12placeholders3_10E - _ZN34_INTERNAL_c681fc82_4_k_cu_f235c2504cuda3std6ranges3__45__cpo7advanceE)
_ZN34_INTERNAL_c681fc82_4_k_cu_f235c2504cuda3std6ranges3__45__cpo7advanceE:
	.zero		1
	.type		_ZN34_INTERNAL_c681fc82_4_k_cu_f235c2506thrust24THRUST_300001_SM_1000_NS12placeholders3_10E,@object
	.size		_ZN34_INTERNAL_c681fc82_4_k_cu_f235c2506thrust24THRUST_300001_SM_1000_NS12placeholders3_10E,(_ZN34_INTERNAL_c681fc82_4_k_cu_f235c2504cuda3std3__48in_placeE - _ZN34_INTERNAL_c681fc82_4_k_cu_f235c2506thrust24THRUST_300001_SM_1000_NS12placeholders3_10E)
_ZN34_INTERNAL_c681fc82_4_k_cu_f235c2506thrust24THRUST_300001_SM_1000_NS12placeholders3_10E:
	.zero		1
	.type		_ZN34_INTERNAL_c681fc82_4_k_cu_f235c2504cuda3std3__48in_placeE,@object
	.size		_ZN34_INTERNAL_c681fc82_4_k_cu_f235c2504cuda3std3__48in_placeE,(_ZN34_INTERNAL_c681fc82_4_k_cu_f235c2504cuda3std6ranges3__45__cpo4sizeE - _ZN34_INTERNAL_c681fc82_4_k_cu_f235c2504cuda3std3__48in_placeE)
_ZN34_INTERNAL_c681fc82_4_k_cu_f235c2504cuda3std3__48in_placeE:
	.zero		1
	.type		_ZN34_INTERNAL_c681fc82_4_k_cu_f235c2504cuda3std6ranges3__45__cpo4sizeE,@object
	.size		_ZN34_INTERNAL_c681fc82_4_k_cu_f235c2504cuda3std6ranges3__45__cpo4sizeE,(_ZN34_INTERNAL_c681fc82_4_k_cu_f235c2506thrust24THRUST_300001_SM_1000_NS12placeholders2_2E - _ZN34_INTERNAL_c681fc82_4_k_cu_f235c2504cuda3std6ranges3__45__cpo4sizeE)
_ZN34_INTERNAL_c681fc82_4_k_cu_f235c2504cuda3std6ranges3__45__cpo4sizeE:
	.zero		1
	.type		_ZN34_INTERNAL_c681fc82_4_k_cu_f235c2506thrust24THRUST_300001_SM_1000_NS12placeholders2_2E,@object
	.size		_ZN34_INTERNAL_c681fc82_4_k_cu_f235c2506thrust24THRUST_300001_SM_1000_NS12placeholders2_2E,(_ZN34_INTERNAL_c681fc82_4_k_cu_f235c2504cuda3std3__45__cpo6cbeginE - _ZN34_INTERNAL_c681fc82_4_k_cu_f235c2506thrust24THRUST_300001_SM_1000_NS12placeholders2_2E)
_ZN34_INTERNAL_c681fc82_4_k_cu_f235c2506thrust24THRUST_300001_SM_1000_NS12placeholders2_2E:
	.zero		1
	.type		_ZN34_INTERNAL_c681fc82_4_k_cu_f235c2504cuda3std3__45__cpo6cbeginE,@object
	.size		_ZN34_INTERNAL_c681fc82_4_k_cu_f235c2504cuda3std3__45__cpo6cbeginE,(_ZN34_INTERNAL_c681fc82_4_k_cu_f235c2504cuda3std6ranges3__45__cpo6cbeginE - _ZN34_INTERNAL_c681fc82_4_k_cu_f235c2504cuda3std3__45__cpo6cbeginE)
_ZN34_INTERNAL_c681fc82_4_k_cu_f235c2504cuda3std3__45__cpo6cbeginE:
	.zero		1
	.type		_ZN34_INTERNAL_c681fc82_4_k_cu_f235c2504cuda3std6ranges3__45__cpo6cbeginE,@object
	.size		_ZN34_INTERNAL_c681fc82_4_k_cu_f235c2504cuda3std6ranges3__45__cpo6cbeginE,(_ZN34_INTERNAL_c681fc82_4_k_cu_f235c2506thrust24THRUST_300001_SM_1000_NS12placeholders2_6E - _ZN34_INTERNAL_c681fc82_4_k_cu_f235c2504cuda3std6ranges3__45__cpo6cbeginE)
_ZN34_INTERNAL_c681fc82_4_k_cu_f235c2504cuda3std6ranges3__45__cpo6cbeginE:
	.zero		1
	.type		_ZN34_INTERNAL_c681fc82_4_k_cu_f235c2506thrust24THRUST_300001_SM_1000_NS12placeholders2_6E,@object
	.size		_ZN34_INTERNAL_c681fc82_4_k_cu_f235c2506thrust24THRUST_300001_SM_1000_NS12placeholders2_6E,(_ZN34_INTERNAL_c681fc82_4_k_cu_f235c2504cuda3std3__45__cpo7crbeginE - _ZN34_INTERNAL_c681fc82_4_k_cu_f235c2506thrust24THRUST_300001_SM_1000_NS12placeholders2_6E)
_ZN34_INTERNAL_c681fc82_4_k_cu_f235c2506thrust24THRUST_300001_SM_1000_NS12placeholders2_6E:
	.zero		1
	.type		_ZN34_INTERNAL_c681fc82_4_k_cu_f235c2504cuda3std3__45__cpo7crbeginE,@object
	.size		_ZN34_INTERNAL_c681fc82_4_k_cu_f235c2504cuda3std3__45__cpo7crbeginE,(_ZN34_INTERNAL_c681fc82_4_k_cu_f235c2504cuda3std6ranges3__45__cpo4nextE - _ZN34_INTERNAL_c681fc82_4_k_cu_f235c2504cuda3std3__45__cpo7crbeginE)
_ZN34_INTERNAL_c681fc82_4_k_cu_f235c2504cuda3std3__45__cpo7crbeginE:
	.zero		1
	.type		_ZN34_INTERNAL_c681fc82_4_k_cu_f235c2504cuda3std6ranges3__45__cpo4nextE,@object
	.size		_ZN34_INTERNAL_c681fc82_4_k_cu_f235c2504cuda3std6ranges3__45__cpo4nextE,(_ZN34_INTERNAL_c681fc82_4_k_cu_f235c2504cuda3std6ranges3__45__cpo4swapE - _ZN34_INTERNAL_c681fc82_4_k_cu_f235c2504cuda3std6ranges3__45__cpo4nextE)
_ZN34_INTERNAL_c681fc82_4_k_cu_f235c2504cuda3std6ranges3__45__cpo4nextE:
	.zero		1
	.type		_ZN34_INTERNAL_c681fc82_4_k_cu_f235c2504cuda3std6ranges3__45__cpo4swapE,@object
	.size		_ZN34_INTERNAL_c681fc82_4_k_cu_f235c2504cuda3std6ranges3__45__cpo4swapE,(_ZN34_INTERNAL_c681fc82_4_k_cu_f235c2506thrust24THRUST_300001_SM_1000_NS8cuda_cub10par_nosyncE - _ZN34_INTERNAL_c681fc82_4_k_cu_f235c2504cuda3std6ranges3__45__cpo4swapE)
_ZN34_INTERNAL_c681fc82_4_k_cu_f235c2504cuda3std6ranges3__45__cpo4swapE:
	.zero		1
	.type		_ZN34_INTERNAL_c681fc82_4_k_cu_f235c2506thrust24THRUST_300001_SM_1000_NS8cuda_cub10par_nosyncE,@object
	.size		_ZN34_INTERNAL_c681fc82_4_k_cu_f235c2506thrust24THRUST_300001_SM_1000_NS8cuda_cub10par_nosyncE,(.L_31 - _ZN34_INTERNAL_c681fc82_4_k_cu_f235c2506thrust24THRUST_300001_SM_1000_NS8cuda_cub10par_nosyncE)
_ZN34_INTERNAL_c681fc82_4_k_cu_f235c2506thrust24THRUST_300001_SM_1000_NS8cuda_cub10par_nosyncE:
	.zero		1
.L_31:


//--------------------- .nv.constant0._ZN3cub18CUB_300001_SM_10006detail11EmptyKernelIvEEvv --------------------------
	.section	.nv.constant0._ZN3cub18CUB_300001_SM_10006detail11EmptyKernelIvEEvv,"a",@progbits
	.sectionflags	@""
	.align	4
.nv.constant0._ZN3cub18CUB_300001_SM_10006detail11EmptyKernelIvEEvv:
	.zero		896


//--------------------- .nv.constant0._Z14deleteElementsP10DictionaryPii --------------------------
	.section	.nv.constant0._Z14deleteElementsP10DictionaryPii,"a",@progbits
	.sectionflags	@""
	.align	4
.nv.constant0._Z14deleteElementsP10DictionaryPii:
	.zero		916


//--------------------- .nv.constant0._Z14searchElementsP10DictionaryPiPPcii --------------------------
	.section	.nv.constant0._Z14searchElementsP10DictionaryPiPPcii,"a",@progbits
	.sectionflags	@""
	.align	4
.nv.constant0._Z14searchElementsP10DictionaryPiPPcii:
	.zero		928


//--------------------- .nv.constant0._Z9copyongpuP10DictionaryS0_i --------------------------
	.section	.nv.constant0._Z9copyongpuP10DictionaryS0_i,"a",@progbits
	.sectionflags	@""
	.align	4
.nv.constant0._Z9copyongpuP10DictionaryS0_i:
	.zero		916


//--------------------- .nv.constant0._Z15printDictionaryP10Dictionaryii --------------------------
	.section	.nv.constant0._Z15printDictionaryP10Dictionaryii,"a",@progbits
	.sectionflags	@""
	.align	4
.nv.constant0._Z15printDictionaryP10Dictionaryii:
	.zero		912


//--------------------- .nv.constant0._Z11insertBatchP10DictionaryS0_ii --------------------------
	.section	.nv.constant0._Z11insertBatchP10DictionaryS0_ii,"a",@progbits
	.sectionflags	@""
	.align	4
.nv.constant0._Z11insertBatchP10DictionaryS0_ii:
	.zero		920


//--------------------- SYMBOLS --------------------------

	.type		.nv.reservedSmem.offset0,@object
	.size		.nv.reservedSmem.offset0,0x4
	.type		vprintf,@function
